//
// Generated by NVIDIA NVVM Compiler
//
// Compiler Build ID: CL-36424714
// Cuda compilation tools, release 13.0, V13.0.88
// Based on NVVM 20.0.0
//

.version 9.0
.target sm_100
.address_size 64

	// .globl	_Z17Conv2DNaiveKernelIffffEviiiiiiiiiiiiiiPKT_PKT0_PKT1_PT2_

.visible .entry _Z17Conv2DNaiveKernelIffffEviiiiiiiiiiiiiiPKT_PKT0_PKT1_PT2_(
	.param .u32 _Z17Conv2DNaiveKernelIffffEviiiiiiiiiiiiiiPKT_PKT0_PKT1_PT2__param_0,
	.param .u32 _Z17Conv2DNaiveKernelIffffEviiiiiiiiiiiiiiPKT_PKT0_PKT1_PT2__param_1,
	.param .u32 _Z17Conv2DNaiveKernelIffffEviiiiiiiiiiiiiiPKT_PKT0_PKT1_PT2__param_2,
	.param .u32 _Z17Conv2DNaiveKernelIffffEviiiiiiiiiiiiiiPKT_PKT0_PKT1_PT2__param_3,
	.param .u32 _Z17Conv2DNaiveKernelIffffEviiiiiiiiiiiiiiPKT_PKT0_PKT1_PT2__param_4,
	.param .u32 _Z17Conv2DNaiveKernelIffffEviiiiiiiiiiiiiiPKT_PKT0_PKT1_PT2__param_5,
	.param .u32 _Z17Conv2DNaiveKernelIffffEviiiiiiiiiiiiiiPKT_PKT0_PKT1_PT2__param_6,
	.param .u32 _Z17Conv2DNaiveKernelIffffEviiiiiiiiiiiiiiPKT_PKT0_PKT1_PT2__param_7,
	.param .u32 _Z17Conv2DNaiveKernelIffffEviiiiiiiiiiiiiiPKT_PKT0_PKT1_PT2__param_8,
	.param .u32 _Z17Conv2DNaiveKernelIffffEviiiiiiiiiiiiiiPKT_PKT0_PKT1_PT2__param_9,
	.param .u32 _Z17Conv2DNaiveKernelIffffEviiiiiiiiiiiiiiPKT_PKT0_PKT1_PT2__param_10,
	.param .u32 _Z17Conv2DNaiveKernelIffffEviiiiiiiiiiiiiiPKT_PKT0_PKT1_PT2__param_11,
	.param .u32 _Z17Conv2DNaiveKernelIffffEviiiiiiiiiiiiiiPKT_PKT0_PKT1_PT2__param_12,
	.param .u32 _Z17Conv2DNaiveKernelIffffEviiiiiiiiiiiiiiPKT_PKT0_PKT1_PT2__param_13,
	.param .u64 .ptr .align 1 _Z17Conv2DNaiveKernelIffffEviiiiiiiiiiiiiiPKT_PKT0_PKT1_PT2__param_14,
	.param .u64 .ptr .align 1 _Z17Conv2DNaiveKernelIffffEviiiiiiiiiiiiiiPKT_PKT0_PKT1_PT2__param_15,
	.param .u64 .ptr .align 1 _Z17Conv2DNaiveKernelIffffEviiiiiiiiiiiiiiPKT_PKT0_PKT1_PT2__param_16,
	.param .u64 .ptr .align 1 _Z17Conv2DNaiveKernelIffffEviiiiiiiiiiiiiiPKT_PKT0_PKT1_PT2__param_17
)
{
	.reg .pred 	%p<64>;
	.reg .b32 	%r<114>;
	.reg .b32 	%f<107>;
	.reg .b64 	%rd<30>;

	ld.param.u32 	%r43, [_Z17Conv2DNaiveKernelIffffEviiiiiiiiiiiiiiPKT_PKT0_PKT1_PT2__param_0];
	ld.param.u32 	%r33, [_Z17Conv2DNaiveKernelIffffEviiiiiiiiiiiiiiPKT_PKT0_PKT1_PT2__param_1];
	ld.param.u32 	%r34, [_Z17Conv2DNaiveKernelIffffEviiiiiiiiiiiiiiPKT_PKT0_PKT1_PT2__param_2];
	ld.param.u32 	%r35, [_Z17Conv2DNaiveKernelIffffEviiiiiiiiiiiiiiPKT_PKT0_PKT1_PT2__param_3];
	ld.param.u32 	%r36, [_Z17Conv2DNaiveKernelIffffEviiiiiiiiiiiiiiPKT_PKT0_PKT1_PT2__param_4];
	ld.param.u32 	%r37, [_Z17Conv2DNaiveKernelIffffEviiiiiiiiiiiiiiPKT_PKT0_PKT1_PT2__param_5];
	ld.param.u32 	%r38, [_Z17Conv2DNaiveKernelIffffEviiiiiiiiiiiiiiPKT_PKT0_PKT1_PT2__param_6];
	ld.param.u32 	%r39, [_Z17Conv2DNaiveKernelIffffEviiiiiiiiiiiiiiPKT_PKT0_PKT1_PT2__param_7];
	ld.param.u32 	%r40, [_Z17Conv2DNaiveKernelIffffEviiiiiiiiiiiiiiPKT_PKT0_PKT1_PT2__param_8];
	ld.param.u32 	%r41, [_Z17Conv2DNaiveKernelIffffEviiiiiiiiiiiiiiPKT_PKT0_PKT1_PT2__param_9];
	ld.param.u32 	%r42, [_Z17Conv2DNaiveKernelIffffEviiiiiiiiiiiiiiPKT_PKT0_PKT1_PT2__param_10];
	ld.param.u32 	%r44, [_Z17Conv2DNaiveKernelIffffEviiiiiiiiiiiiiiPKT_PKT0_PKT1_PT2__param_11];
	ld.param.u32 	%r45, [_Z17Conv2DNaiveKernelIffffEviiiiiiiiiiiiiiPKT_PKT0_PKT1_PT2__param_12];
	ld.param.u64 	%rd11, [_Z17Conv2DNaiveKernelIffffEviiiiiiiiiiiiiiPKT_PKT0_PKT1_PT2__param_14];
	ld.param.u64 	%rd12, [_Z17Conv2DNaiveKernelIffffEviiiiiiiiiiiiiiPKT_PKT0_PKT1_PT2__param_15];
	ld.param.u64 	%rd9, [_Z17Conv2DNaiveKernelIffffEviiiiiiiiiiiiiiPKT_PKT0_PKT1_PT2__param_16];
	cvta.to.global.u64 	%rd1, %rd12;
	cvta.to.global.u64 	%rd2, %rd11;
	add.s32 	%r46, %r37, -1;
	mul.lo.s32 	%r47, %r44, %r46;
	not.b32 	%r48, %r47;
	add.s32 	%r49, %r38, -1;
	mul.lo.s32 	%r50, %r45, %r49;
	not.b32 	%r51, %r50;
	shl.b32 	%r52, %r41, 1;
	add.s32 	%r53, %r52, %r34;
	add.s32 	%r54, %r53, %r48;
	div.s32 	%r55, %r54, %r39;
	add.s32 	%r1, %r55, 1;
	shl.b32 	%r56, %r42, 1;
	add.s32 	%r57, %r56, %r35;
	add.s32 	%r58, %r57, %r51;
	div.s32 	%r59, %r58, %r40;
	add.s32 	%r2, %r59, 1;
	mul.lo.s32 	%r60, %r36, %r43;
	mad.lo.s32 	%r61, %r60, %r55, %r60;
	mad.lo.s32 	%r62, %r61, %r59, %r61;
	mov.u32 	%r63, %ctaid.x;
	mov.u32 	%r64, %ntid.x;
	mov.u32 	%r65, %tid.x;
	mad.lo.s32 	%r3, %r63, %r64, %r65;
	setp.ge.s32 	%p1, %r3, %r62;
	mov.f32 	%f84, 0f00000000;
	@%p1 bra 	$L__BB0_11;
	mul.lo.s32 	%r66, %r1, %r36;
	mul.lo.s32 	%r67, %r66, %r2;
	div.s32 	%r4, %r3, %r67;
	mul.lo.s32 	%r68, %r4, %r67;
	sub.s32 	%r69, %r3, %r68;
	mul.lo.s32 	%r70, %r2, %r1;
	div.s32 	%r5, %r69, %r70;
	mul.lo.s32 	%r71, %r5, %r70;
	sub.s32 	%r72, %r69, %r71;
	div.s32 	%r6, %r72, %r2;
	mul.lo.s32 	%r73, %r6, %r2;
	sub.s32 	%r7, %r72, %r73;
	setp.lt.s32 	%p2, %r33, 1;
	@%p2 bra 	$L__BB0_8;
	setp.lt.s32 	%p3, %r37, 1;
	mul.lo.s32 	%r74, %r6, %r39;
	sub.s32 	%r8, %r74, %r41;
	mul.lo.s32 	%r75, %r7, %r40;
	sub.s32 	%r9, %r75, %r42;
	@%p3 bra 	$L__BB0_8;
	and.b32  	%r10, %r38, 7;
	and.b32  	%r11, %r38, 2147483640;
	and.b32  	%r12, %r38, 1;
	mov.f32 	%f84, 0f00000000;
	mov.b32 	%r108, 0;
$L__BB0_4:
	mad.lo.s32 	%r78, %r4, %r33, %r108;
	mul.lo.s32 	%r14, %r78, %r34;
	mad.lo.s32 	%r79, %r5, %r33, %r108;
	mul.lo.s32 	%r15, %r79, %r37;
	mov.b32 	%r109, 0;
$L__BB0_5:
	setp.gt.s32 	%p4, %r38, 0;
	add.s32 	%r17, %r8, %r109;
	setp.gt.s32 	%p5, %r17, -1;
	setp.lt.s32 	%p6, %r17, %r34;
	and.pred  	%p7, %p5, %p4;
	and.pred  	%p8, %p7, %p6;
	@%p8 bra 	$L__BB0_50;
$L__BB0_6:
	add.s32 	%r109, %r109, 1;
	setp.eq.s32 	%p61, %r109, %r37;
	@%p61 bra 	$L__BB0_7;
	bra.uni 	$L__BB0_5;
$L__BB0_7:
	add.s32 	%r108, %r108, 1;
	setp.ne.s32 	%p62, %r108, %r33;
	@%p62 bra 	$L__BB0_4;
$L__BB0_8:
	setp.eq.s64 	%p63, %rd9, 0;
	@%p63 bra 	$L__BB0_10;
	cvta.to.global.u64 	%rd23, %rd9;
	mul.wide.s32 	%rd24, %r5, 4;
	add.s64 	%rd25, %rd23, %rd24;
	ld.global.f32 	%f79, [%rd25];
	add.f32 	%f84, %f84, %f79;
$L__BB0_10:
	ld.param.u64 	%rd29, [_Z17Conv2DNaiveKernelIffffEviiiiiiiiiiiiiiPKT_PKT0_PKT1_PT2__param_17];
	mad.lo.s32 	%r105, %r4, %r36, %r5;
	mad.lo.s32 	%r106, %r105, %r1, %r6;
	mad.lo.s32 	%r107, %r106, %r2, %r7;
	cvta.to.global.u64 	%rd26, %rd29;
	mul.wide.s32 	%rd27, %r107, 4;
	add.s64 	%rd28, %rd26, %rd27;
	st.global.f32 	[%rd28], %f84;
$L__BB0_11:
	ret;
$L__BB0_12:
	.pragma "nounroll";
	add.s32 	%r19, %r9, %r110;
	setp.lt.s32 	%p10, %r19, 0;
	setp.ge.s32 	%p11, %r19, %r35;
	or.pred  	%p12, %p10, %p11;
	add.s32 	%r84, %r19, %r22;
	mul.wide.s32 	%rd13, %r84, 4;
	add.s64 	%rd3, %rd2, %rd13;
	add.s32 	%r85, %r110, %r23;
	mul.wide.s32 	%rd14, %r85, 4;
	add.s64 	%rd4, %rd1, %rd14;
	@%p12 bra 	$L__BB0_14;
	ld.global.f32 	%f47, [%rd3];
	ld.global.f32 	%f48, [%rd4];
	fma.rn.f32 	%f84, %f47, %f48, %f84;
$L__BB0_14:
	add.s32 	%r86, %r19, 1;
	setp.lt.s32 	%p13, %r86, 0;
	setp.ge.s32 	%p14, %r86, %r35;
	or.pred  	%p15, %p13, %p14;
	@%p15 bra 	$L__BB0_16;
	ld.global.f32 	%f49, [%rd3+4];
	ld.global.f32 	%f50, [%rd4+4];
	fma.rn.f32 	%f84, %f49, %f50, %f84;
$L__BB0_16:
	add.s32 	%r87, %r19, 2;
	setp.lt.s32 	%p16, %r87, 0;
	setp.ge.s32 	%p17, %r87, %r35;
	or.pred  	%p18, %p16, %p17;
	@%p18 bra 	$L__BB0_18;
	ld.global.f32 	%f51, [%rd3+8];
	ld.global.f32 	%f52, [%rd4+8];
	fma.rn.f32 	%f84, %f51, %f52, %f84;
$L__BB0_18:
	add.s32 	%r88, %r19, 3;
	setp.lt.s32 	%p19, %r88, 0;
	setp.ge.s32 	%p20, %r88, %r35;
	or.pred  	%p21, %p19, %p20;
	@%p21 bra 	$L__BB0_20;
	ld.global.f32 	%f53, [%rd3+12];
	ld.global.f32 	%f54, [%rd4+12];
	fma.rn.f32 	%f84, %f53, %f54, %f84;
$L__BB0_20:
	add.s32 	%r89, %r19, 4;
	setp.lt.s32 	%p22, %r89, 0;
	setp.ge.s32 	%p23, %r89, %r35;
	or.pred  	%p24, %p22, %p23;
	@%p24 bra 	$L__BB0_22;
	ld.global.f32 	%f55, [%rd3+16];
	ld.global.f32 	%f56, [%rd4+16];
	fma.rn.f32 	%f84, %f55, %f56, %f84;
$L__BB0_22:
	add.s32 	%r90, %r19, 5;
	setp.lt.s32 	%p25, %r90, 0;
	setp.ge.s32 	%p26, %r90, %r35;
	or.pred  	%p27, %p25, %p26;
	@%p27 bra 	$L__BB0_24;
	ld.global.f32 	%f57, [%rd3+20];
	ld.global.f32 	%f58, [%rd4+20];
	fma.rn.f32 	%f84, %f57, %f58, %f84;
$L__BB0_24:
	add.s32 	%r91, %r19, 6;
	setp.lt.s32 	%p28, %r91, 0;
	setp.ge.s32 	%p29, %r91, %r35;
	or.pred  	%p30, %p28, %p29;
	@%p30 bra 	$L__BB0_26;
	ld.global.f32 	%f59, [%rd3+24];
	ld.global.f32 	%f60, [%rd4+24];
	fma.rn.f32 	%f84, %f59, %f60, %f84;
$L__BB0_26:
	add.s32 	%r92, %r19, 7;
	setp.lt.s32 	%p31, %r92, 0;
	setp.ge.s32 	%p32, %r92, %r35;
	or.pred  	%p33, %p31, %p32;
	@%p33 bra 	$L__BB0_28;
	ld.global.f32 	%f61, [%rd3+28];
	ld.global.f32 	%f62, [%rd4+28];
	fma.rn.f32 	%f84, %f61, %f62, %f84;
$L__BB0_28:
	add.s32 	%r110, %r110, 8;
	setp.eq.s32 	%p34, %r110, %r11;
	mov.u32 	%r112, %r11;
	@%p34 bra 	$L__BB0_29;
	bra.uni 	$L__BB0_12;
$L__BB0_29:
	setp.eq.s32 	%p35, %r10, 0;
	@%p35 bra 	$L__BB0_6;
	add.s32 	%r93, %r10, -1;
	setp.lt.u32 	%p36, %r93, 3;
	@%p36 bra 	$L__BB0_40;
	add.s32 	%r25, %r9, %r112;
	setp.lt.s32 	%p37, %r25, 0;
	setp.ge.s32 	%p38, %r25, %r35;
	or.pred  	%p39, %p37, %p38;
	add.s32 	%r94, %r25, %r22;
	mul.wide.s32 	%rd15, %r94, 4;
	add.s64 	%rd5, %rd2, %rd15;
	add.s32 	%r95, %r112, %r23;
	mul.wide.s32 	%rd16, %r95, 4;
	add.s64 	%rd6, %rd1, %rd16;
	@%p39 bra 	$L__BB0_33;
	ld.global.f32 	%f64, [%rd5];
	ld.global.f32 	%f65, [%rd6];
	fma.rn.f32 	%f84, %f64, %f65, %f84;
$L__BB0_33:
	add.s32 	%r96, %r25, 1;
	setp.lt.s32 	%p40, %r96, 0;
	setp.ge.s32 	%p41, %r96, %r35;
	or.pred  	%p42, %p40, %p41;
	@%p42 bra 	$L__BB0_35;
	ld.global.f32 	%f66, [%rd5+4];
	ld.global.f32 	%f67, [%rd6+4];
	fma.rn.f32 	%f84, %f66, %f67, %f84;
$L__BB0_35:
	add.s32 	%r97, %r25, 2;
	setp.lt.s32 	%p43, %r97, 0;
	setp.ge.s32 	%p44, %r97, %r35;
	or.pred  	%p45, %p43, %p44;
	@%p45 bra 	$L__BB0_37;
	ld.global.f32 	%f68, [%rd5+8];
	ld.global.f32 	%f69, [%rd6+8];
	fma.rn.f32 	%f84, %f68, %f69, %f84;
$L__BB0_37:
	add.s32 	%r98, %r25, 3;
	setp.lt.s32 	%p46, %r98, 0;
	setp.ge.s32 	%p47, %r98, %r35;
	or.pred  	%p48, %p46, %p47;
	@%p48 bra 	$L__BB0_39;
	ld.global.f32 	%f70, [%rd5+12];
	ld.global.f32 	%f71, [%rd6+12];
	fma.rn.f32 	%f84, %f70, %f71, %f84;
$L__BB0_39:
	add.s32 	%r112, %r112, 4;
$L__BB0_40:
	and.b32  	%r99, %r38, 3;
	setp.eq.s32 	%p49, %r99, 0;
	@%p49 bra 	$L__BB0_6;
	setp.eq.s32 	%p50, %r99, 1;
	@%p50 bra 	$L__BB0_47;
	add.s32 	%r28, %r9, %r112;
	setp.lt.s32 	%p51, %r28, 0;
	setp.ge.s32 	%p52, %r28, %r35;
	or.pred  	%p53, %p51, %p52;
	add.s32 	%r100, %r28, %r22;
	mul.wide.s32 	%rd17, %r100, 4;
	add.s64 	%rd7, %rd2, %rd17;
	add.s32 	%r101, %r112, %r23;
	mul.wide.s32 	%rd18, %r101, 4;
	add.s64 	%rd8, %rd1, %rd18;
	@%p53 bra 	$L__BB0_44;
	ld.global.f32 	%f73, [%rd7];
	ld.global.f32 	%f74, [%rd8];
	fma.rn.f32 	%f84, %f73, %f74, %f84;
$L__BB0_44:
	add.s32 	%r102, %r28, 1;
	setp.lt.s32 	%p54, %r102, 0;
	setp.ge.s32 	%p55, %r102, %r35;
	or.pred  	%p56, %p54, %p55;
	@%p56 bra 	$L__BB0_46;
	ld.global.f32 	%f75, [%rd7+4];
	ld.global.f32 	%f76, [%rd8+4];
	fma.rn.f32 	%f84, %f75, %f76, %f84;
$L__BB0_46:
	add.s32 	%r112, %r112, 2;
$L__BB0_47:
	setp.eq.s32 	%p57, %r12, 0;
	@%p57 bra 	$L__BB0_6;
	add.s32 	%r31, %r9, %r112;
	setp.lt.s32 	%p58, %r31, 0;
	setp.ge.s32 	%p59, %r31, %r35;
	or.pred  	%p60, %p58, %p59;
	@%p60 bra 	$L__BB0_6;
	add.s32 	%r103, %r31, %r22;
	add.s32 	%r104, %r112, %r23;
	mul.wide.s32 	%rd19, %r103, 4;
	add.s64 	%rd20, %rd2, %rd19;
	ld.global.f32 	%f77, [%rd20];
	mul.wide.s32 	%rd21, %r104, 4;
	add.s64 	%rd22, %rd1, %rd21;
	ld.global.f32 	%f78, [%rd22];
	fma.rn.f32 	%f84, %f77, %f78, %f84;
	bra.uni 	$L__BB0_6;
$L__BB0_50:
	setp.lt.u32 	%p9, %r38, 8;
	add.s32 	%r81, %r14, %r17;
	mul.lo.s32 	%r22, %r81, %r35;
	add.s32 	%r82, %r15, %r109;
	mul.lo.s32 	%r23, %r82, %r38;
	mov.b32 	%r112, 0;
	@%p9 bra 	$L__BB0_29;
	mov.b32 	%r110, 0;
	bra.uni 	$L__BB0_12;

}


// ===== COMPILED SASS (sm_100) =====

	.target	sm_100

	.elftype	@"ET_EXEC"


//--------------------- .note.nv.tkinfo           --------------------------
	.section	.note.nv.tkinfo,"",@"SHT_NOTE"
	.sectionflags	@"SHF_NOTE_NV_TKINFO"
	.tkinfo
        /*0018*/ 	.word	0x00000002
        /*0030*/ 	.string	""
        /*0030*/ 	.string	"ptxas"
        /*0030*/ 	.string	"Cuda compilation tools, release 13.0, V13.0.88"
        /*0030*/ 	.string	"Build cuda_13.0.r13.0/compiler.36424714_0"
        /*0030*/ 	.string	"-arch sm_100 -m 64 "



//--------------------- .note.nv.cuinfo           --------------------------
	.section	.note.nv.cuinfo,"",@"SHT_NOTE"
	.sectionflags	@"SHF_NOTE_NV_CUINFO"
        /*0018*/ 	.short	0x0002
        /*001a*/ 	.short	0x0064
        /*001c*/ 	.short	0x0082
	.zero		2


//--------------------- .nv.info                  --------------------------
	.section	.nv.info,"",@"SHT_CUDA_INFO"
	.align	4


	//----- nvinfo : EIATTR_REGCOUNT
	.align		4
        /*0000*/ 	.byte	0x04, 0x2f
        /*0002*/ 	.short	(.L_1 - .L_0)
	.align		4
.L_0:
        /*0004*/ 	.word	index@(_Z17Conv2DNaiveKernelIffffEviiiiiiiiiiiiiiPKT_PKT0_PKT1_PT2_)
        /*0008*/ 	.word	0x0000001e


	//----- nvinfo : EIATTR_FRAME_SIZE
	.align		4
.L_1:
        /*000c*/ 	.byte	0x04, 0x11
        /*000e*/ 	.short	(.L_3 - .L_2)
	.align		4
.L_2:
        /*0010*/ 	.word	index@(_Z17Conv2DNaiveKernelIffffEviiiiiiiiiiiiiiPKT_PKT0_PKT1_PT2_)
        /*0014*/ 	.word	0x00000000


	//----- nvinfo : EIATTR_MIN_STACK_SIZE
	.align		4
.L_3:
        /*0018*/ 	.byte	0x04, 0x12
        /*001a*/ 	.short	(.L_5 - .L_4)
	.align		4
.L_4:
        /*001c*/ 	.word	index@(_Z17Conv2DNaiveKernelIffffEviiiiiiiiiiiiiiPKT_PKT0_PKT1_PT2_)
        /*0020*/ 	.word	0x00000000
.L_5:


//--------------------- .nv.compat                --------------------------
	.section	.nv.compat,"",@"SHT_CUDA_COMPAT_INFO"
	.align	4
        /*0000*/ 	.byte	0x02, 0x09, 0x00, 0x00, 0x02, 0x02, 0x01, 0x00, 0x02, 0x05, 0x05, 0x00, 0x03, 0x07, 0x01, 0x01
        /*0010*/ 	.byte	0x02, 0x03, 0x00, 0x00, 0x02, 0x06, 0x01, 0x00, 0x04, 0x0b, 0x08, 0x00, 0x09, 0x00, 0x00, 0x00
        /*0020*/ 	.byte	0x00, 0x00, 0x00, 0x00


//--------------------- .nv.info._Z17Conv2DNaiveKernelIffffEviiiiiiiiiiiiiiPKT_PKT0_PKT1_PT2_ --------------------------
	.section	.nv.info._Z17Conv2DNaiveKernelIffffEviiiiiiiiiiiiiiPKT_PKT0_PKT1_PT2_,"",@"SHT_CUDA_INFO"
	.sectionflags	@""
	.align	4


	//----- nvinfo : EIATTR_CUDA_API_VERSION
	.align		4
        /*0000*/ 	.byte	0x04, 0x37
        /*0002*/ 	.short	(.L_7 - .L_6)
.L_6:
        /*0004*/ 	.word	0x00000082


	//----- nvinfo : EIATTR_KPARAM_INFO
	.align		4
.L_7:
        /*0008*/ 	.byte	0x04, 0x17
        /*000a*/ 	.short	(.L_9 - .L_8)
.L_8:
        /*000c*/ 	.word	0x00000000
        /*0010*/ 	.short	0x0011
        /*0012*/ 	.short	0x0050
        /*0014*/ 	.byte	0x00, 0xf5, 0x21, 0x00


	//----- nvinfo : EIATTR_KPARAM_INFO
	.align		4
.L_9:
        /*0018*/ 	.byte	0x04, 0x17
        /*001a*/ 	.short	(.L_11 - .L_10)
.L_10:
        /*001c*/ 	.word	0x00000000
        /*0020*/ 	.short	0x0010
        /*0022*/ 	.short	0x0048
        /*0024*/ 	.byte	0x00, 0xf5, 0x21, 0x00


	//----- nvinfo : EIATTR_KPARAM_INFO
	.align		4
.L_11:
        /*0028*/ 	.byte	0x04, 0x17
        /*002a*/ 	.short	(.L_13 - .L_12)
.L_12:
        /*002c*/ 	.word	0x00000000
        /*0030*/ 	.short	0x000f
        /*0032*/ 	.short	0x0040
        /*0034*/ 	.byte	0x00, 0xf5, 0x21, 0x00


	//----- nvinfo : EIATTR_KPARAM_INFO
	.align		4
.L_13:
        /*0038*/ 	.byte	0x04, 0x17
        /*003a*/ 	.short	(.L_15 - .L_14)
.L_14:
        /*003c*/ 	.word	0x00000000
        /*0040*/ 	.short	0x000e
        /*0042*/ 	.short	0x0038
        /*0044*/ 	.byte	0x00, 0xf5, 0x21, 0x00


	//----- nvinfo : EIATTR_KPARAM_INFO
	.align		4
.L_15:
        /*0048*/ 	.byte	0x04, 0x17
        /*004a*/ 	.short	(.L_17 - .L_16)
.L_16:
        /*004c*/ 	.word	0x00000000
        /*0050*/ 	.short	0x000d
        /*0052*/ 	.short	0x0034
        /*0054*/ 	.byte	0x00, 0xf0, 0x11, 0x00


	//----- nvinfo : EIATTR_KPARAM_INFO
	.align		4
.L_17:
        /*0058*/ 	.byte	0x04, 0x17
        /*005a*/ 	.short	(.L_19 - .L_18)
.L_18:
        /*005c*/ 	.word	0x00000000
        /*0060*/ 	.short	0x000c
        /*0062*/ 	.short	0x0030
        /*0064*/ 	.byte	0x00, 0xf0, 0x11, 0x00


	//----- nvinfo : EIATTR_KPARAM_INFO
	.align		4
.L_19:
        /*0068*/ 	.byte	0x04, 0x17
        /*006a*/ 	.short	(.L_21 - .L_20)
.L_20:
        /*006c*/ 	.word	0x00000000
        /*0070*/ 	.short	0x000b
        /*0072*/ 	.short	0x002c
        /*0074*/ 	.byte	0x00, 0xf0, 0x11, 0x00


	//----- nvinfo : EIATTR_KPARAM_INFO
	.align		4
.L_21:
        /*0078*/ 	.byte	0x04, 0x17
        /*007a*/ 	.short	(.L_23 - .L_22)
.L_22:
        /*007c*/ 	.word	0x00000000
        /*0080*/ 	.short	0x000a
        /*0082*/ 	.short	0x0028
        /*0084*/ 	.byte	0x00, 0xf0, 0x11, 0x00


	//----- nvinfo : EIATTR_KPARAM_INFO
	.align		4
.L_23:
        /*0088*/ 	.byte	0x04, 0x17
        /*008a*/ 	.short	(.L_25 - .L_24)
.L_24:
        /*008c*/ 	.word	0x00000000
        /*0090*/ 	.short	0x0009
        /*0092*/ 	.short	0x0024
        /*0094*/ 	.byte	0x00, 0xf0, 0x11, 0x00


	//----- nvinfo : EIATTR_KPARAM_INFO
	.align		4
.L_25:
        /*0098*/ 	.byte	0x04, 0x17
        /*009a*/ 	.short	(.L_27 - .L_26)
.L_26:
        /*009c*/ 	.word	0x00000000
        /*00a0*/ 	.short	0x0008
        /*00a2*/ 	.short	0x0020
        /*00a4*/ 	.byte	0x00, 0xf0, 0x11, 0x00


	//----- nvinfo : EIATTR_KPARAM_INFO
	.align		4
.L_27:
        /*00a8*/ 	.byte	0x04, 0x17
        /*00aa*/ 	.short	(.L_29 - .L_28)
.L_28:
        /*00ac*/ 	.word	0x00000000
        /*00b0*/ 	.short	0x0007
        /*00b2*/ 	.short	0x001c
        /*00b4*/ 	.byte	0x00, 0xf0, 0x11, 0x00


	//----- nvinfo : EIATTR_KPARAM_INFO
	.align		4
.L_29:
        /*00b8*/ 	.byte	0x04, 0x17
        /*00ba*/ 	.short	(.L_31 - .L_30)
.L_30:
        /*00bc*/ 	.word	0x00000000
        /*00c0*/ 	.short	0x0006
        /*00c2*/ 	.short	0x0018
        /*00c4*/ 	.byte	0x00, 0xf0, 0x11, 0x00


	//----- nvinfo : EIATTR_KPARAM_INFO
	.align		4
.L_31:
        /*00c8*/ 	.byte	0x04, 0x17
        /*00ca*/ 	.short	(.L_33 - .L_32)
.L_32:
        /*00cc*/ 	.word	0x00000000
        /*00d0*/ 	.short	0x0005
        /*00d2*/ 	.short	0x0014
        /*00d4*/ 	.byte	0x00, 0xf0, 0x11, 0x00


	//----- nvinfo : EIATTR_KPARAM_INFO
	.align		4
.L_33:
        /*00d8*/ 	.byte	0x04, 0x17
        /*00da*/ 	.short	(.L_35 - .L_34)
.L_34:
        /*00dc*/ 	.word	0x00000000
        /*00e0*/ 	.short	0x0004
        /*00e2*/ 	.short	0x0010
        /*00e4*/ 	.byte	0x00, 0xf0, 0x11, 0x00


	//----- nvinfo : EIATTR_KPARAM_INFO
	.align		4
.L_35:
        /*00e8*/ 	.byte	0x04, 0x17
        /*00ea*/ 	.short	(.L_37 - .L_36)
.L_36:
        /*00ec*/ 	.word	0x00000000
        /*00f0*/ 	.short	0x0003
        /*00f2*/ 	.short	0x000c
        /*00f4*/ 	.byte	0x00, 0xf0, 0x11, 0x00


	//----- nvinfo : EIATTR_KPARAM_INFO
	.align		4
.L_37:
        /*00f8*/ 	.byte	0x04, 0x17
        /*00fa*/ 	.short	(.L_39 - .L_38)
.L_38:
        /*00fc*/ 	.word	0x00000000
        /*0100*/ 	.short	0x0002
        /*0102*/ 	.short	0x0008
        /*0104*/ 	.byte	0x00, 0xf0, 0x11, 0x00


	//----- nvinfo : EIATTR_KPARAM_INFO
	.align		4
.L_39:
        /*0108*/ 	.byte	0x04, 0x17
        /*010a*/ 	.short	(.L_41 - .L_40)
.L_40:
        /*010c*/ 	.word	0x00000000
        /*0110*/ 	.short	0x0001
        /*0112*/ 	.short	0x0004
        /*0114*/ 	.byte	0x00, 0xf0, 0x11, 0x00


	//----- nvinfo : EIATTR_KPARAM_INFO
	.align		4
.L_41:
        /*0118*/ 	.byte	0x04, 0x17
        /*011a*/ 	.short	(.L_43 - .L_42)
.L_42:
        /*011c*/ 	.word	0x00000000
        /*0120*/ 	.short	0x0000
        /*0122*/ 	.short	0x0000
        /*0124*/ 	.byte	0x00, 0xf0, 0x11, 0x00


	//----- nvinfo : EIATTR_SPARSE_MMA_MASK
	.align		4
.L_43:
        /*0128*/ 	.byte	0x03, 0x50
        /*012a*/ 	.short	0x0000


	//----- nvinfo : EIATTR_MAXREG_COUNT
	.align		4
        /*012c*/ 	.byte	0x03, 0x1b
        /*012e*/ 	.short	0x00ff


	//----- nvinfo : EIATTR_MERCURY_ISA_VERSION
	.align		4
        /*0130*/ 	.byte	0x03, 0x5f
        /*0132*/ 	.short	0x0101


	//----- nvinfo : EIATTR_VRC_CTA_INIT_COUNT
	.align		4
        /*0134*/ 	.byte	0x02, 0x4a
	.zero		1
	.zero		1


	//----- nvinfo : EIATTR_EXIT_INSTR_OFFSETS
	.align		4
        /*0138*/ 	.byte	0x04, 0x1c
        /*013a*/ 	.short	(.L_45 - .L_44)


	//   ....[0]....
.L_44:
        /*013c*/ 	.word	0x000004e0


	//   ....[1]....
        /*0140*/ 	.word	0x000016d0


	//----- nvinfo : EIATTR_CRS_STACK_SIZE
	.align		4
.L_45:
        /*0144*/ 	.byte	0x04, 0x1e
        /*0146*/ 	.short	(.L_47 - .L_46)
.L_46:
        /*0148*/ 	.word	0x00000000


	//----- nvinfo : EIATTR_CBANK_PARAM_SIZE
	.align		4
.L_47:
        /*014c*/ 	.byte	0x03, 0x19
        /*014e*/ 	.short	0x0058


	//----- nvinfo : EIATTR_PARAM_CBANK
	.align		4
        /*0150*/ 	.byte	0x04, 0x0a
        /*0152*/ 	.short	(.L_49 - .L_48)
	.align		4
.L_48:
        /*0154*/ 	.word	index@(.nv.constant0._Z17Conv2DNaiveKernelIffffEviiiiiiiiiiiiiiPKT_PKT0_PKT1_PT2_)
        /*0158*/ 	.short	0x0380
        /*015a*/ 	.short	0x0058


	//----- nvinfo : EIATTR_SW_WAR
	.align		4
.L_49:
        /*015c*/ 	.byte	0x04, 0x36
        /*015e*/ 	.short	(.L_51 - .L_50)
.L_50:
        /*0160*/ 	.word	0x00000008
.L_51:


//--------------------- .nv.callgraph             --------------------------
	.section	.nv.callgraph,"",@"SHT_CUDA_CALLGRAPH"
	.align	4
	.sectionentsize	8
	.align		4
        /*0000*/ 	.word	0x00000000
	.align		4
        /*0004*/ 	.word	0xffffffff
	.align		4
        /*0008*/ 	.word	0x00000000
	.align		4
        /*000c*/ 	.word	0xfffffffe
	.align		4
        /*0010*/ 	.word	0x00000000
	.align		4
        /*0014*/ 	.word	0xfffffffd
	.align		4
        /*0018*/ 	.word	0x00000000
	.align		4
        /*001c*/ 	.word	0xfffffffc


//--------------------- .text._Z17Conv2DNaiveKernelIffffEviiiiiiiiiiiiiiPKT_PKT0_PKT1_PT2_ --------------------------
	.section	.text._Z17Conv2DNaiveKernelIffffEviiiiiiiiiiiiiiPKT_PKT0_PKT1_PT2_,"ax",@progbits
	.align	128
        .global         _Z17Conv2DNaiveKernelIffffEviiiiiiiiiiiiiiPKT_PKT0_PKT1_PT2_
        .type           _Z17Conv2DNaiveKernelIffffEviiiiiiiiiiiiiiPKT_PKT0_PKT1_PT2_,@function
        .size           _Z17Conv2DNaiveKernelIffffEviiiiiiiiiiiiiiPKT_PKT0_PKT1_PT2_,(.L_x_11 - _Z17Conv2DNaiveKernelIffffEviiiiiiiiiiiiiiPKT_PKT0_PKT1_PT2_)
        .other          _Z17Conv2DNaiveKernelIffffEviiiiiiiiiiiiiiPKT_PKT0_PKT1_PT2_,@"STO_CUDA_ENTRY STV_DEFAULT"
_Z17Conv2DNaiveKernelIffffEviiiiiiiiiiiiiiPKT_PKT0_PKT1_PT2_:
.text._Z17Conv2DNaiveKernelIffffEviiiiiiiiiiiiiiPKT_PKT0_PKT1_PT2_:
[----:B------:R-:W-:Y:S08]  /*0000*/  LDC R1, c[0x0][0x37c] ;  /* 0x0000df00ff017b82 */ /* 0x000ff00000000800 */
[----:B------:R-:W0:Y:S01]  /*0010*/  LDC.64 R12, c[0x0][0x398] ;  /* 0x0000e600ff0c7b82 */ /* 0x000e220000000a00 */
[----:B------:R-:W1:Y:S01]  /*0020*/  LDCU UR7, c[0x0][0x394] ;  /* 0x00007280ff0777ac */ /* 0x000e620008000800 */
[----:B------:R-:W2:Y:S06]  /*0030*/  LDCU UR8, c[0x0][0x3b0] ;  /* 0x00007600ff0877ac */ /* 0x000eac0008000800 */
[----:B------:R-:W3:Y:S01]  /*0040*/  LDC R9, c[0x0][0x3a0] ;  /* 0x0000e800ff097b82 */ /* 0x000ee20000000800 */
[----:B------:R-:W4:Y:S01]  /*0050*/  LDCU UR5, c[0x0][0x3ac] ;  /* 0x00007580ff0577ac */ /* 0x000f220008000800 */
[----:B------:R-:W5:Y:S06]  /*0060*/  LDCU UR10, c[0x0][0x3a8] ;  /* 0x00007500ff0a77ac */ /* 0x000f6c0008000800 */
[----:B------:R-:W5:Y:S01]  /*0070*/  LDC R8, c[0x0][0x3a4] ;  /* 0x0000e900ff087b82 */ /* 0x000f620000000800 */
[----:B------:R-:W5:Y:S01]  /*0080*/  LDCU UR6, c[0x0][0x38c] ;  /* 0x00007180ff0677ac */ /* 0x000f620008000800 */
[----:B-1----:R-:W-:Y:S01]  /*0090*/  UIADD3 UR4, UPT, UPT, UR7, -0x1, URZ ;  /* 0xffffffff07047890 */ /* 0x002fe2000fffe0ff */
[----:B0-----:R-:W-:-:S05]  /*00a0*/  IABS R4, R13 ;  /* 0x0000000d00047213 */ /* 0x001fca0000000000 */
[----:B------:R-:W0:Y:S01]  /*00b0*/  LDC R11, c[0x0][0x388] ;  /* 0x0000e200ff0b7b82 */ /* 0x000e220000000800 */
[----:B------:R-:W-:Y:S01]  /*00c0*/  IADD3 R2, PT, PT, R12, -0x1, RZ ;  /* 0xffffffff0c027810 */ /* 0x000fe20007ffe0ff */
[----:B----4-:R-:W-:Y:S01]  /*00d0*/  UIMAD UR4, UR4, UR5, URZ ;  /* 0x00000005040472a4 */ /* 0x010fe2000f8e02ff */
[----:B------:R-:W1:Y:S03]  /*00e0*/  I2F.RP R5, R4 ;  /* 0x0000000400057306 */ /* 0x000e660000209400 */
[----:B--2---:R-:W-:Y:S01]  /*00f0*/  IMAD R2, R2, UR8, RZ ;  /* 0x0000000802027c24 */ /* 0x004fe2000f8e02ff */
[----:B---3--:R-:W-:Y:S01]  /*0100*/  IABS R0, R9 ;  /* 0x0000000900007213 */ /* 0x008fe20000000000 */
[----:B------:R-:W-:Y:S02]  /*0110*/  ULOP3.LUT UR4, URZ, UR4, URZ, 0x33, !UPT ;  /* 0x00000004ff047292 */ /* 0x000fe4000f8e33ff */
[----:B-----5:R-:W-:Y:S01]  /*0120*/  ULEA UR5, UR10, UR6, 0x1 ;  /* 0x000000060a057291 */ /* 0x020fe2000f8e08ff */
[----:B------:R-:W2:Y:S01]  /*0130*/  I2F.RP R6, R0 ;  /* 0x0000000000067306 */ /* 0x000ea20000209400 */
[----:B------:R-:W-:-:S05]  /*0140*/  LOP3.LUT R2, RZ, R2, RZ, 0x33, !PT ;  /* 0x00000002ff027212 */ /* 0x000fca00078e33ff */
[----:B------:R-:W-:Y:S02]  /*0150*/  VIADD R14, R2, UR5 ;  /* 0x00000005020e7c36 */ /* 0x000fe40008000000 */
[----:B------:R-:W-:Y:S01]  /*0160*/  HFMA2 R2, -RZ, RZ, 0, 0 ;  /* 0x00000000ff027431 */ /* 0x000fe200000001ff */
[----:B-1----:R-:W1:Y:S01]  /*0170*/  MUFU.RCP R5, R5 ;  /* 0x0000000500057308 */ /* 0x002e620000001000 */
[----:B------:R-:W3:Y:S01]  /*0180*/  LDCU UR5, c[0x0][0x390] ;  /* 0x00007200ff0577ac */ /* 0x000ee20008000800 */
[----:B0-----:R-:W-:-:S06]  /*0190*/  IMAD R10, R8, 0x2, R11 ;  /* 0x00000002080a7824 */ /* 0x001fcc00078e020b */
[----:B--2---:R-:W0:Y:S01]  /*01a0*/  MUFU.RCP R6, R6 ;  /* 0x0000000600067308 */ /* 0x004e220000001000 */
[----:B------:R-:W-:Y:S01]  /*01b0*/  VIADD R10, R10, UR4 ;  /* 0x000000040a0a7c36 */ /* 0x000fe20008000000 */
[----:B------:R-:W2:Y:S01]  /*01c0*/  S2UR UR4, SR_CTAID.X ;  /* 0x00000000000479c3 */ /* 0x000ea20000002500 */
[----:B-1----:R-:W-:-:S06]  /*01d0*/  VIADD R3, R5, 0xffffffe ;  /* 0x0ffffffe05037836 */ /* 0x002fcc0000000000 */
[----:B------:R-:W1:Y:S01]  /*01e0*/  F2I.FTZ.U32.TRUNC.NTZ R3, R3 ;  /* 0x0000000300037305 */ /* 0x000e62000021f000 */
[----:B0-----:R-:W-:Y:S01]  /*01f0*/  VIADD R7, R6, 0xffffffe ;  /* 0x0ffffffe06077836 */ /* 0x001fe20000000000 */
[----:B------:R-:W-:Y:S02]  /*0200*/  IABS R6, R10 ;  /* 0x0000000a00067213 */ /* 0x000fe40000000000 */
[----:B------:R-:W-:-:S04]  /*0210*/  LOP3.LUT R10, R10, R13, RZ, 0x3c, !PT ;  /* 0x0000000d0a0a7212 */ /* 0x000fc800078e3cff */
[----:B------:R-:W0:Y:S01]  /*0220*/  F2I.FTZ.U32.TRUNC.NTZ R7, R7 ;  /* 0x0000000700077305 */ /* 0x000e22000021f000 */
[----:B------:R-:W-:Y:S01]  /*0230*/  ISETP.GE.AND P2, PT, R10, RZ, PT ;  /* 0x000000ff0a00720c */ /* 0x000fe20003f46270 */
[----:B-1----:R-:W-:-:S04]  /*0240*/  IMAD.MOV R5, RZ, RZ, -R3 ;  /* 0x000000ffff057224 */ /* 0x002fc800078e0a03 */
[----:B------:R-:W-:Y:S01]  /*0250*/  IMAD R5, R5, R4, RZ ;  /* 0x0000000405057224 */ /* 0x000fe200078e02ff */
[----:B0-----:R-:W-:-:S03]  /*0260*/  IADD3 R11, PT, PT, RZ, -R7, RZ ;  /* 0x80000007ff0b7210 */ /* 0x001fc60007ffe0ff */
[----:B------:R-:W-:-:S04]  /*0270*/  IMAD.HI.U32 R2, R3, R5, R2 ;  /* 0x0000000503027227 */ /* 0x000fc800078e0002 */
[----:B------:R-:W-:Y:S02]  /*0280*/  IMAD.MOV.U32 R3, RZ, RZ, R6 ;  /* 0x000000ffff037224 */ /* 0x000fe400078e0006 */
[----:B------:R-:W-:Y:S01]  /*0290*/  IMAD R5, R11, R0, RZ ;  /* 0x000000000b057224 */ /* 0x000fe200078e02ff */
[----:B------:R-:W-:Y:S01]  /*02a0*/  IABS R11, R14 ;  /* 0x0000000e000b7213 */ /* 0x000fe20000000000 */
[----:B------:R-:W-:Y:S01]  /*02b0*/  IMAD.MOV.U32 R6, RZ, RZ, RZ ;  /* 0x000000ffff067224 */ /* 0x000fe200078e00ff */
[----:B------:R-:W-:Y:S01]  /*02c0*/  LOP3.LUT R14, R14, R9, RZ, 0x3c, !PT ;  /* 0x000000090e0e7212 */ /* 0x000fe200078e3cff */
[----:B------:R-:W-:-:S03]  /*02d0*/  IMAD.HI.U32 R2, R2, R3, RZ ;  /* 0x0000000302027227 */ /* 0x000fc600078e00ff */
[----:B------:R-:W-:Y:S01]  /*02e0*/  ISETP.GE.AND P1, PT, R14, RZ, PT ;  /* 0x000000ff0e00720c */ /* 0x000fe20003f26270 */
[----:B------:R-:W-:Y:S01]  /*02f0*/  IMAD.HI.U32 R6, R7, R5, R6 ;  /* 0x0000000507067227 */ /* 0x000fe200078e0006 */
[----:B------:R-:W-:-:S03]  /*0300*/  MOV R7, R11 ;  /* 0x0000000b00077202 */ /* 0x000fc60000000f00 */
[----:B------:R-:W-:Y:S02]  /*0310*/  IMAD.MOV R5, RZ, RZ, -R2 ;  /* 0x000000ffff057224 */ /* 0x000fe400078e0a02 */
[----:B------:R-:W-:-:S04]  /*0320*/  IMAD.HI.U32 R6, R6, R7, RZ ;  /* 0x0000000706067227 */ /* 0x000fc800078e00ff */
[----:B------:R-:W-:Y:S02]  /*0330*/  IMAD R3, R4, R5, R3 ;  /* 0x0000000504037224 */ /* 0x000fe400078e0203 */
[----:B------:R-:W-:-:S03]  /*0340*/  IMAD.MOV R11, RZ, RZ, -R6 ;  /* 0x000000ffff0b7224 */ /* 0x000fc600078e0a06 */
[----:B------:R-:W-:Y:S01]  /*0350*/  ISETP.GT.U32.AND P0, PT, R4, R3, PT ;  /* 0x000000030400720c */ /* 0x000fe20003f04070 */
[C---:B------:R-:W-:Y:S02]  /*0360*/  IMAD R5, R0.reuse, R11, R7 ;  /* 0x0000000b00057224 */ /* 0x040fe400078e0207 */
[----:B------:R-:W2:Y:S03]  /*0370*/  S2R R7, SR_TID.X ;  /* 0x0000000000077919 */ /* 0x000ea60000002100 */
[----:B------:R-:W-:-:S07]  /*0380*/  ISETP.GT.U32.AND P4, PT, R0, R5, PT ;  /* 0x000000050000720c */ /* 0x000fce0003f84070 */
[-C--:B------:R-:W-:Y:S01]  /*0390*/  @!P0 IADD3 R3, PT, PT, R3, -R4.reuse, RZ ;  /* 0x8000000403038210 */ /* 0x080fe20007ffe0ff */
[----:B------:R-:W-:Y:S01]  /*03a0*/  @!P0 VIADD R2, R2, 0x1 ;  /* 0x0000000102028836 */ /* 0x000fe20000000000 */
[----:B------:R-:W-:Y:S02]  /*03b0*/  ISETP.NE.AND P0, PT, R13, RZ, PT ;  /* 0x000000ff0d00720c */ /* 0x000fe40003f05270 */
[----:B------:R-:W-:Y:S02]  /*03c0*/  ISETP.GE.U32.AND P5, PT, R3, R4, PT ;  /* 0x000000040300720c */ /* 0x000fe40003fa6070 */
[----:B------:R-:W3:Y:S01]  /*03d0*/  LDC R3, c[0x0][0x380] ;  /* 0x0000e000ff037b82 */ /* 0x000ee20000000800 */
[----:B------:R-:W-:Y:S01]  /*03e0*/  @!P4 IMAD.IADD R5, R5, 0x1, -R0 ;  /* 0x000000010505c824 */ /* 0x000fe200078e0a00 */
[----:B------:R-:W-:Y:S02]  /*03f0*/  @!P4 IADD3 R6, PT, PT, R6, 0x1, RZ ;  /* 0x000000010606c810 */ /* 0x000fe40007ffe0ff */
[----:B------:R-:W-:-:S02]  /*0400*/  ISETP.NE.AND P4, PT, R9, RZ, PT ;  /* 0x000000ff0900720c */ /* 0x000fc40003f85270 */
[----:B------:R-:W-:Y:S02]  /*0410*/  ISETP.GE.U32.AND P3, PT, R5, R0, PT ;  /* 0x000000000500720c */ /* 0x000fe40003f66070 */
[----:B------:R-:W2:Y:S03]  /*0420*/  LDC R4, c[0x0][0x360] ;  /* 0x0000d800ff047b82 */ /* 0x000ea60000000800 */
[----:B------:R-:W-:-:S05]  /*0430*/  @P5 VIADD R2, R2, 0x1 ;  /* 0x0000000102025836 */ /* 0x000fca0000000000 */
[----:B------:R-:W-:Y:S02]  /*0440*/  @!P2 IADD3 R2, PT, PT, -R2, RZ, RZ ;  /* 0x000000ff0202a210 */ /* 0x000fe40007ffe1ff */
[----:B------:R-:W-:Y:S01]  /*0450*/  @!P0 LOP3.LUT R2, RZ, R13, RZ, 0x33, !PT ;  /* 0x0000000dff028212 */ /* 0x000fe200078e33ff */
[----:B------:R-:W-:-:S04]  /*0460*/  @P3 VIADD R6, R6, 0x1 ;  /* 0x0000000106063836 */ /* 0x000fc80000000000 */
[----:B------:R-:W-:Y:S01]  /*0470*/  @!P1 IMAD.MOV R6, RZ, RZ, -R6 ;  /* 0x000000ffff069224 */ /* 0x000fe200078e0a06 */
[----:B------:R-:W-:Y:S01]  /*0480*/  @!P4 LOP3.LUT R6, RZ, R9, RZ, 0x33, !PT ;  /* 0x00000009ff06c212 */ /* 0x000fe200078e33ff */
[----:B---3--:R-:W-:-:S04]  /*0490*/  IMAD R0, R3, UR5, RZ ;  /* 0x0000000503007c24 */ /* 0x008fc8000f8e02ff */
[----:B------:R-:W-:Y:S02]  /*04a0*/  IMAD R3, R2, R0, R0 ;  /* 0x0000000002037224 */ /* 0x000fe400078e0200 */
[----:B--2---:R-:W-:Y:S02]  /*04b0*/  IMAD R4, R4, UR4, R7 ;  /* 0x0000000404047c24 */ /* 0x004fe4000f8e0207 */
[----:B------:R-:W-:-:S05]  /*04c0*/  IMAD R3, R6, R3, R3 ;  /* 0x0000000306037224 */ /* 0x000fca00078e0203 */
[----:B------:R-:W-:-:S13]  /*04d0*/  ISETP.GE.AND P0, PT, R4, R3, PT ;  /* 0x000000030400720c */ /* 0x000fda0003f06270 */
[----:B------:R-:W-:Y:S05]  /*04e0*/  @P0 EXIT ;  /* 0x000000000000094d */ /* 0x000fea0003800000 */
[----:B------:R-:W-:Y:S01]  /*04f0*/  VIADD R0, R2, 0x1 ;  /* 0x0000000102007836 */ /* 0x000fe20000000000 */
[----:B------:R-:W-:Y:S01]  /*0500*/  IADD3 R3, PT, PT, R6, 0x1, RZ ;  /* 0x0000000106037810 */ /* 0x000fe20007ffe0ff */
[----:B------:R-:W0:Y:S01]  /*0510*/  LDCU UR4, c[0x0][0x384] ;  /* 0x00007080ff0477ac */ /* 0x000e220008000800 */
[----:B------:R-:W-:Y:S01]  /*0520*/  IABS R14, R4 ;  /* 0x00000004000e7213 */ /* 0x000fe20000000000 */
[C---:B------:R-:W-:Y:S02]  /*0530*/  IMAD R2, R0.reuse, UR5, RZ ;  /* 0x0000000500027c24 */ /* 0x040fe4000f8e02ff */
[----:B------:R-:W-:Y:S01]  /*0540*/  IMAD R6, R0, R3, RZ ;  /* 0x0000000300067224 */ /* 0x000fe200078e02ff */
[----:B------:R-:W1:Y:S01]  /*0550*/  LDCU.64 UR8, c[0x0][0x358] ;  /* 0x00006b00ff0877ac */ /* 0x000e620008000a00 */
[----:B------:R-:W-:-:S05]  /*0560*/  IMAD R7, R3, R2, RZ ;  /* 0x0000000203077224 */ /* 0x000fca00078e02ff */
[-C--:B------:R-:W-:Y:S02]  /*0570*/  IABS R2, R7.reuse ;  /* 0x0000000700027213 */ /* 0x080fe40000000000 */
[----:B------:R-:W-:Y:S02]  /*0580*/  IABS R16, R7 ;  /* 0x0000000700107213 */ /* 0x000fe40000000000 */
[----:B------:R-:W2:Y:S03]  /*0590*/  I2F.RP R5, R2 ;  /* 0x0000000200057306 */ /* 0x000ea60000209400 */
[----:B------:R-:W-:Y:S01]  /*05a0*/  IMAD.MOV R16, RZ, RZ, -R16 ;  /* 0x000000ffff107224 */ /* 0x000fe200078e0a10 */
[----:B0-----:R-:W-:-:S04]  /*05b0*/  UISETP.GE.AND UP0, UPT, UR4, 0x1, UPT ;  /* 0x000000010400788c */ /* 0x001fc8000bf06270 */
[----:B--2---:R-:W0:Y:S02]  /*05c0*/  MUFU.RCP R5, R5 ;  /* 0x0000000500057308 */ /* 0x004e240000001000 */
[----:B0-----:R-:W-:Y:S01]  /*05d0*/  VIADD R10, R5, 0xffffffe ;  /* 0x0ffffffe050a7836 */ /* 0x001fe20000000000 */
[----:B------:R-:W-:-:S05]  /*05e0*/  IABS R5, R6 ;  /* 0x0000000600057213 */ /* 0x000fca0000000000 */
[----:B------:R0:W2:Y:S02]  /*05f0*/  F2I.FTZ.U32.TRUNC.NTZ R11, R10 ;  /* 0x0000000a000b7305 */ /* 0x0000a4000021f000 */
[----:B0-----:R-:W-:Y:S01]  /*0600*/  MOV R10, RZ ;  /* 0x000000ff000a7202 */ /* 0x001fe20000000f00 */
[----:B--2---:R-:W-:-:S04]  /*0610*/  IMAD.MOV R15, RZ, RZ, -R11 ;  /* 0x000000ffff0f7224 */ /* 0x004fc800078e0a0b */
[----:B------:R-:W-:-:S04]  /*0620*/  IMAD R15, R15, R2, RZ ;  /* 0x000000020f0f7224 */ /* 0x000fc800078e02ff */
[----:B------:R-:W-:-:S04]  /*0630*/  IMAD.HI.U32 R11, R11, R15, R10 ;  /* 0x0000000f0b0b7227 */ /* 0x000fc800078e000a */
[----:B------:R-:W-:Y:S02]  /*0640*/  IMAD.MOV.U32 R15, RZ, RZ, R14 ;  /* 0x000000ffff0f7224 */ /* 0x000fe400078e000e */
[----:B------:R-:W0:Y:S02]  /*0650*/  I2F.RP R14, R5 ;  /* 0x00000005000e7306 */ /* 0x000e240000209400 */
[----:B------:R-:W-:-:S04]  /*0660*/  IMAD.HI.U32 R10, R11, R15, RZ ;  /* 0x0000000f0b0a7227 */ /* 0x000fc800078e00ff */
[----:B------:R-:W-:-:S05]  /*0670*/  IMAD R11, R10, R16, R15 ;  /* 0x000000100a0b7224 */ /* 0x000fca00078e020f */
[----:B------:R-:W-:Y:S01]  /*0680*/  ISETP.GT.U32.AND P1, PT, R2, R11, PT ;  /* 0x0000000b0200720c */ /* 0x000fe20003f24070 */
[----:B0-----:R-:W0:-:S12]  /*0690*/  MUFU.RCP R14, R14 ;  /* 0x0000000e000e7308 */ /* 0x001e180000001000 */
[-C--:B------:R-:W-:Y:S01]  /*06a0*/  @!P1 IADD3 R11, PT, PT, R11, -R2.reuse, RZ ;  /* 0x800000020b0b9210 */ /* 0x080fe20007ffe0ff */
[----:B------:R-:W-:Y:S01]  /*06b0*/  @!P1 VIADD R10, R10, 0x1 ;  /* 0x000000010a0a9836 */ /* 0x000fe20000000000 */
[----:B------:R-:W-:Y:S02]  /*06c0*/  ISETP.NE.AND P1, PT, R7, RZ, PT ;  /* 0x000000ff0700720c */ /* 0x000fe40003f25270 */
[----:B------:R-:W-:Y:S02]  /*06d0*/  ISETP.GE.U32.AND P0, PT, R11, R2, PT ;  /* 0x000000020b00720c */ /* 0x000fe40003f06070 */
[----:B------:R-:W-:Y:S01]  /*06e0*/  LOP3.LUT R2, R4, R7, RZ, 0x3c, !PT ;  /* 0x0000000704027212 */ /* 0x000fe200078e3cff */
[----:B0-----:R-:W-:Y:S01]  /*06f0*/  VIADD R11, R14, 0xffffffe ;  /* 0x0ffffffe0e0b7836 */ /* 0x001fe20000000000 */
[----:B------:R-:W-:Y:S02]  /*0700*/  IABS R14, R6 ;  /* 0x00000006000e7213 */ /* 0x000fe40000000000 */
[----:B------:R-:W-:-:S02]  /*0710*/  ISETP.GE.AND P2, PT, R2, RZ, PT ;  /* 0x000000ff0200720c */ /* 0x000fc40003f46270 */
[----:B------:R-:W-:Y:S01]  /*0720*/  IADD3 R14, PT, PT, RZ, -R14, RZ ;  /* 0x8000000eff0e7210 */ /* 0x000fe20007ffe0ff */
[----:B------:R-:W0:Y:S04]  /*0730*/  F2I.FTZ.U32.TRUNC.NTZ R11, R11 ;  /* 0x0000000b000b7305 */ /* 0x000e28000021f000 */
[----:B------:R-:W-:-:S05]  /*0740*/  @P0 IADD3 R10, PT, PT, R10, 0x1, RZ ;  /* 0x000000010a0a0810 */ /* 0x000fca0007ffe0ff */
[----:B------:R-:W-:-:S04]  /*0750*/  IMAD.MOV.U32 R2, RZ, RZ, R10 ;  /* 0x000000ffff027224 */ /* 0x000fc800078e000a */
[----:B------:R-:W-:Y:S01]  /*0760*/  @!P2 IMAD.MOV R2, RZ, RZ, -R2 ;  /* 0x000000ffff02a224 */ /* 0x000fe200078e0a02 */
[----:B------:R-:W-:Y:S02]  /*0770*/  @!P1 LOP3.LUT R2, RZ, R7, RZ, 0x33, !PT ;  /* 0x00000007ff029212 */ /* 0x000fe400078e33ff */
[----:B0-----:R-:W-:-:S03]  /*0780*/  IADD3 R10, PT, PT, RZ, -R11, RZ ;  /* 0x8000000bff0a7210 */ /* 0x001fc60007ffe0ff */
[----:B------:R-:W-:-:S04]  /*0790*/  IMAD.MOV R15, RZ, RZ, -R2 ;  /* 0x000000ffff0f7224 */ /* 0x000fc800078e0a02 */
[----:B------:R-:W-:Y:S02]  /*07a0*/  IMAD R15, R7, R15, R4 ;  /* 0x0000000f070f7224 */ /* 0x000fe400078e0204 */
[----:B------:R-:W-:Y:S02]  /*07b0*/  IMAD R7, R10, R5, RZ ;  /* 0x000000050a077224 */ /* 0x000fe400078e02ff */
[----:B------:R-:W-:Y:S01]  /*07c0*/  IMAD.MOV.U32 R10, RZ, RZ, RZ ;  /* 0x000000ffff0a7224 */ /* 0x000fe200078e00ff */
[----:B------:R-:W-:-:S03]  /*07d0*/  IABS R4, R15 ;  /* 0x0000000f00047213 */ /* 0x000fc60000000000 */
[----:B------:R-:W-:Y:S01]  /*07e0*/  IMAD.HI.U32 R10, R11, R7, R10 ;  /* 0x000000070b0a7227 */ /* 0x000fe200078e000a */
[----:B------:R-:W-:-:S03]  /*07f0*/  IABS R11, R3 ;  /* 0x00000003000b7213 */ /* 0x000fc60000000000 */
[----:B------:R-:W-:Y:S02]  /*0800*/  IMAD.MOV.U32 R7, RZ, RZ, R4 ;  /* 0x000000ffff077224 */ /* 0x000fe400078e0004 */
[----:B------:R-:W-:Y:S02]  /*0810*/  IMAD.MOV.U32 R4, RZ, RZ, R11 ;  /* 0x000000ffff047224 */ /* 0x000fe400078e000b */
[----:B------:R-:W-:Y:S02]  /*0820*/  IMAD.HI.U32 R10, R10, R7, RZ ;  /* 0x000000070a0a7227 */ /* 0x000fe400078e00ff */
[----:B------:R-:W0:Y:S02]  /*0830*/  I2F.RP R11, R4 ;  /* 0x00000004000b7306 */ /* 0x000e240000209400 */
[----:B------:R-:W-:-:S05]  /*0840*/  IMAD R14, R10, R14, R7 ;  /* 0x0000000e0a0e7224 */ /* 0x000fca00078e0207 */
[----:B------:R-:W-:Y:S01]  /*0850*/  ISETP.GT.U32.AND P1, PT, R5, R14, PT ;  /* 0x0000000e0500720c */ /* 0x000fe20003f24070 */
[----:B0-----:R-:W0:-:S12]  /*0860*/  MUFU.RCP R11, R11 ;  /* 0x0000000b000b7308 */ /* 0x001e180000001000 */
[-C--:B------:R-:W-:Y:S02]  /*0870*/  @!P1 IADD3 R14, PT, PT, R14, -R5.reuse, RZ ;  /* 0x800000050e0e9210 */ /* 0x080fe40007ffe0ff */
[----:B------:R-:W-:Y:S02]  /*0880*/  @!P1 IADD3 R10, PT, PT, R10, 0x1, RZ ;  /* 0x000000010a0a9810 */ /* 0x000fe40007ffe0ff */
[----:B------:R-:W-:Y:S02]  /*0890*/  ISETP.GE.U32.AND P0, PT, R14, R5, PT ;  /* 0x000000050e00720c */ /* 0x000fe40003f06070 */
[----:B------:R-:W-:Y:S02]  /*08a0*/  LOP3.LUT R5, R15, R6, RZ, 0x3c, !PT ;  /* 0x000000060f057212 */ /* 0x000fe400078e3cff */
[----:B------:R-:W-:Y:S02]  /*08b0*/  ISETP.NE.AND P1, PT, R6, RZ, PT ;  /* 0x000000ff0600720c */ /* 0x000fe40003f25270 */
[----:B------:R-:W-:Y:S01]  /*08c0*/  ISETP.GE.AND P2, PT, R5, RZ, PT ;  /* 0x000000ff0500720c */ /* 0x000fe20003f46270 */
[----:B0-----:R-:W-:-:S06]  /*08d0*/  VIADD R7, R11, 0xffffffe ;  /* 0x0ffffffe0b077836 */ /* 0x001fcc0000000000 */
[----:B------:R-:W-:Y:S01]  /*08e0*/  @P0 VIADD R10, R10, 0x1 ;  /* 0x000000010a0a0836 */ /* 0x000fe20000000000 */
[----:B------:R-:W0:Y:S04]  /*08f0*/  F2I.FTZ.U32.TRUNC.NTZ R7, R7 ;  /* 0x0000000700077305 */ /* 0x000e28000021f000 */
[----:B------:R-:W-:-:S05]  /*0900*/  MOV R5, R10 ;  /* 0x0000000a00057202 */ /* 0x000fca0000000f00 */
[----:B------:R-:W-:Y:S01]  /*0910*/  @!P2 IMAD.MOV R5, RZ, RZ, -R5 ;  /* 0x000000ffff05a224 */ /* 0x000fe200078e0a05 */
[----:B------:R-:W-:-:S05]  /*0920*/  @!P1 LOP3.LUT R5, RZ, R6, RZ, 0x33, !PT ;  /* 0x00000006ff059212 */ /* 0x000fca00078e33ff */
[----:B------:R-:W-:Y:S01]  /*0930*/  IMAD.MOV R10, RZ, RZ, -R5 ;  /* 0x000000ffff0a7224 */ /* 0x000fe200078e0a05 */
[----:B0-----:R-:W-:-:S03]  /*0940*/  IADD3 R11, PT, PT, RZ, -R7, RZ ;  /* 0x80000007ff0b7210 */ /* 0x001fc60007ffe0ff */
[----:B------:R-:W-:Y:S01]  /*0950*/  IMAD R14, R6, R10, R15 ;  /* 0x0000000a060e7224 */ /* 0x000fe200078e020f */
[----:B------:R-:W-:Y:S01]  /*0960*/  IABS R6, R3 ;  /* 0x0000000300067213 */ /* 0x000fe20000000000 */
[----:B------:R-:W-:-:S03]  /*0970*/  IMAD R11, R11, R4, RZ ;  /* 0x000000040b0b7224 */ /* 0x000fc600078e02ff */
[----:B------:R-:W-:Y:S01]  /*0980*/  IADD3 R15, PT, PT, RZ, -R6, RZ ;  /* 0x80000006ff0f7210 */ /* 0x000fe20007ffe0ff */
[----:B------:R-:W-:Y:S01]  /*0990*/  IMAD.MOV.U32 R6, RZ, RZ, RZ ;  /* 0x000000ffff067224 */ /* 0x000fe200078e00ff */
[----:B------:R-:W-:-:S03]  /*09a0*/  IABS R10, R14 ;  /* 0x0000000e000a7213 */ /* 0x000fc60000000000 */
[----:B------:R-:W-:Y:S01]  /*09b0*/  IMAD.HI.U32 R6, R7, R11, R6 ;  /* 0x0000000b07067227 */ /* 0x000fe200078e0006 */
[----:B------:R-:W-:-:S03]  /*09c0*/  MOV R7, R10 ;  /* 0x0000000a00077202 */ /* 0x000fc60000000f00 */
[----:B------:R-:W-:Y:S02]  /*09d0*/  IMAD.MOV.U32 R10, RZ, RZ, R15 ;  /* 0x000000ffff0a7224 */ /* 0x000fe400078e000f */
[----:B------:R-:W-:-:S04]  /*09e0*/  IMAD.HI.U32 R6, R6, R7, RZ ;  /* 0x0000000706067227 */ /* 0x000fc800078e00ff */
[----:B------:R-:W-:-:S05]  /*09f0*/  IMAD R7, R6, R10, R7 ;  /* 0x0000000a06077224 */ /* 0x000fca00078e0207 */
[----:B------:R-:W-:-:S13]  /*0a00*/  ISETP.GT.U32.AND P1, PT, R4, R7, PT ;  /* 0x000000070400720c */ /* 0x000fda0003f24070 */
[-C--:B------:R-:W-:Y:S01]  /*0a10*/  @!P1 IADD3 R7, PT, PT, R7, -R4.reuse, RZ ;  /* 0x8000000407079210 */ /* 0x080fe20007ffe0ff */
[----:B------:R-:W-:Y:S01]  /*0a20*/  @!P1 VIADD R6, R6, 0x1 ;  /* 0x0000000106069836 */ /* 0x000fe20000000000 */
[----:B------:R-:W-:Y:S02]  /*0a30*/  ISETP.NE.AND P1, PT, R3, RZ, PT ;  /* 0x000000ff0300720c */ /* 0x000fe40003f25270 */
[----:B------:R-:W-:Y:S02]  /*0a40*/  ISETP.GE.U32.AND P0, PT, R7, R4, PT ;  /* 0x000000040700720c */ /* 0x000fe40003f06070 */
[----:B------:R-:W-:Y:S02]  /*0a50*/  LOP3.LUT R4, R14, R3, RZ, 0x3c, !PT ;  /* 0x000000030e047212 */ /* 0x000fe400078e3cff */
[----:B------:R-:W-:Y:S02]  /*0a60*/  MOV R7, RZ ;  /* 0x000000ff00077202 */ /* 0x000fe40000000f00 */
[----:B------:R-:W-:-:S07]  /*0a70*/  ISETP.GE.AND P2, PT, R4, RZ, PT ;  /* 0x000000ff0400720c */ /* 0x000fce0003f46270 */
[----:B------:R-:W-:-:S05]  /*0a80*/  @P0 IADD3 R6, PT, PT, R6, 0x1, RZ ;  /* 0x0000000106060810 */ /* 0x000fca0007ffe0ff */
[----:B------:R-:W-:-:S05]  /*0a90*/  IMAD.MOV.U32 R4, RZ, RZ, R6 ;  /* 0x000000ffff047224 */ /* 0x000fca00078e0006 */
[----:B------:R-:W-:Y:S02]  /*0aa0*/  @!P2 IADD3 R4, PT, PT, -R4, RZ, RZ ;  /* 0x000000ff0404a210 */ /* 0x000fe40007ffe1ff */
[----:B------:R-:W-:-:S05]  /*0ab0*/  @!P1 LOP3.LUT R4, RZ, R3, RZ, 0x33, !PT ;  /* 0x00000003ff049212 */ /* 0x000fca00078e33ff */
[----:B------:R-:W-:-:S04]  /*0ac0*/  IMAD.MOV R6, RZ, RZ, -R4 ;  /* 0x000000ffff067224 */ /* 0x000fc800078e0a04 */
[----:B------:R-:W-:Y:S01]  /*0ad0*/  IMAD R6, R3, R6, R14 ;  /* 0x0000000603067224 */ /* 0x000fe200078e020e */
[----:B-1----:R-:W-:Y:S06]  /*0ae0*/  BRA.U !UP0, `(.L_x_0) ;  /* 0x0000000908c07547 */ /* 0x002fec000b800000 */
[----:B------:R-:W-:Y:S01]  /*0af0*/  UISETP.GE.AND UP0, UPT, UR7, 0x1, UPT ;  /* 0x000000010700788c */ /* 0x000fe2000bf06270 */
[----:B------:R-:W-:Y:S02]  /*0b00*/  IMAD R8, R4, R13, -R8 ;  /* 0x0000000d04087224 */ /* 0x000fe400078e0a08 */
[----:B------:R-:W-:-:S06]  /*0b10*/  IMAD R9, R6, R9, -UR10 ;  /* 0x8000000a06097e24 */ /* 0x000fcc000f8e0209 */
[----:B------:R-:W-:Y:S05]  /*0b20*/  BRA.U !UP0, `(.L_x_0) ;  /* 0x0000000908b07547 */ /* 0x000fea000b800000 */
[C---:B------:R-:W-:Y:S01]  /*0b30*/  LOP3.LUT R10, R12.reuse, 0x7, RZ, 0xc0, !PT ;  /* 0x000000070c0a7812 */ /* 0x040fe200078ec0ff */
[----:B------:R-:W-:Y:S01]  /*0b40*/  IMAD.MOV.U32 R7, RZ, RZ, RZ ;  /* 0x000000ffff077224 */ /* 0x000fe200078e00ff */
[----:B------:R-:W-:Y:S01]  /*0b50*/  LOP3.LUT R11, R12, 0x7ffffff8, RZ, 0xc0, !PT ;  /* 0x7ffffff80c0b7812 */ /* 0x000fe200078ec0ff */
[----:B------:R-:W-:-:S06]  /*0b60*/  UMOV UR4, URZ ;  /* 0x000000ff00047c82 */ /* 0x000fcc0008000000 */
.L_x_9:
[----:B------:R-:W0:Y:S01]  /*0b70*/  LDC R14, c[0x0][0x384] ;  /* 0x0000e100ff0e7b82 */ /* 0x000e220000000800 */
[----:B------:R-:W-:Y:S01]  /*0b80*/  UMOV UR5, URZ ;  /* 0x000000ff00057c82 */ /* 0x000fe20008000000 */
[-C--:B0-----:R-:W-:Y:S02]  /*0b90*/  IMAD R12, R2, R14.reuse, UR4 ;  /* 0x00000004020c7e24 */ /* 0x081fe4000f8e020e */
[----:B------:R-:W-:Y:S01]  /*0ba0*/  IMAD R13, R5, R14, UR4 ;  /* 0x00000004050d7e24 */ /* 0x000fe2000f8e020e */
[----:B------:R-:W-:-:S06]  /*0bb0*/  UIADD3 UR4, UPT, UPT, UR4, 0x1, URZ ;  /* 0x0000000104047890 */ /* 0x000fcc000fffe0ff */
[----:B------:R-:W-:-:S13]  /*0bc0*/  ISETP.NE.AND P4, PT, R14, UR4, PT ;  /* 0x000000040e007c0c */ /* 0x000fda000bf85270 */
.L_x_8:
[----:B------:R-:W0:Y:S01]  /*0bd0*/  LDCU UR6, c[0x0][0x398] ;  /* 0x00007300ff0677ac */ /* 0x000e220008000800 */
[----:B------:R-:W-:Y:S01]  /*0be0*/  VIADD R19, R8, UR5 ;  /* 0x0000000508137c36 */ /* 0x000fe20008000000 */
[----:B------:R-:W-:Y:S01]  /*0bf0*/  BSSY.RECONVERGENT B0, `(.L_x_1) ;  /* 0x000009a000007945 */ /* 0x000fe20003800200 */
[----:B------:R-:W1:Y:S01]  /*0c00*/  LDCU UR11, c[0x0][0x388] ;  /* 0x00007100ff0b77ac */ /* 0x000e620008000800 */
[----:B0-----:R-:W-:-:S04]  /*0c10*/  MOV R18, UR6 ;  /* 0x0000000600127c02 */ /* 0x001fc80008000f00 */
[----:B------:R-:W-:-:S04]  /*0c20*/  ISETP.GT.AND P0, PT, R18, RZ, PT ;  /* 0x000000ff1200720c */ /* 0x000fc80003f04270 */
[----:B------:R-:W-:-:S04]  /*0c30*/  ISETP.GT.AND P0, PT, R19, -0x1, P0 ;  /* 0xffffffff1300780c */ /* 0x000fc80000704270 */
[----:B-1----:R-:W-:-:S13]  /*0c40*/  ISETP.LT.AND P0, PT, R19, UR11, P0 ;  /* 0x0000000b13007c0c */ /* 0x002fda0008701270 */
[----:B------:R-:W-:Y:S05]  /*0c50*/  @!P0 BRA `(.L_x_2) ;  /* 0x00000008004c8947 */ /* 0x000fea0003800000 */
[----:B------:R-:W0:Y:S01]  /*0c60*/  LDC R14, c[0x0][0x394] ;  /* 0x0000e500ff0e7b82 */ /* 0x000e220000000800 */
[----:B------:R-:W-:Y:S01]  /*0c70*/  ISETP.GE.U32.AND P0, PT, R18, 0x8, PT ;  /* 0x000000081200780c */ /* 0x000fe20003f06070 */
[----:B------:R-:W-:Y:S02]  /*0c80*/  HFMA2 R20, -RZ, RZ, 0, 0 ;  /* 0x00000000ff147431 */ /* 0x000fe400000001ff */
[----:B------:R-:W-:Y:S02]  /*0c90*/  IMAD R19, R12, UR11, R19 ;  /* 0x0000000b0c137c24 */ /* 0x000fe4000f8e0213 */
[----:B0-----:R-:W-:-:S08]  /*0ca0*/  IMAD R21, R13, R14, UR5 ;  /* 0x000000050d157e24 */ /* 0x001fd0000f8e020e */
[----:B------:R-:W-:Y:S05]  /*0cb0*/  @!P0 BRA `(.L_x_3) ;  /* 0x0000000000f88947 */ /* 0x000fea0003800000 */
[----:B------:R-:W0:Y:S01]  /*0cc0*/  LDCU UR12, c[0x0][0x38c] ;  /* 0x00007180ff0c77ac */ /* 0x000e220008000800 */
[----:B------:R-:W1:Y:S01]  /*0cd0*/  LDCU UR13, c[0x0][0x398] ;  /* 0x00007300ff0d77ac */ /* 0x000e620008000800 */
[----:B------:R-:W-:-:S05]  /*0ce0*/  UMOV UR6, URZ ;  /* 0x000000ff00067c82 */ /* 0x000fca0008000000 */
.L_x_4:
[----:B------:R-:W2:Y:S01]  /*0cf0*/  LDC.64 R16, c[0x0][0x3b8] ;  /* 0x0000ee00ff107b82 */ /* 0x000ea20000000a00 */
[----:B------:R-:W-:Y:S01]  /*0d00*/  VIADD R20, R9, UR6 ;  /* 0x0000000609147c36 */ /* 0x000fe20008000000 */
[----:B-1----:R-:W-:-:S03]  /*0d10*/  MOV R18, UR13 ;  /* 0x0000000d00127c02 */ /* 0x002fc60008000f00 */
[----:B0-----:R-:W-:Y:S01]  /*0d20*/  IMAD R23, R19, UR12, R20 ;  /* 0x0000000c13177c24 */ /* 0x001fe2000f8e0214 */
[C---:B------:R-:W-:Y:S01]  /*0d30*/  ISETP.GE.AND P0, PT, R20.reuse, UR12, PT ;  /* 0x0000000c14007c0c */ /* 0x040fe2000bf06270 */
[----:B------:R-:W-:Y:S01]  /*0d40*/  IMAD R25, R21, R18, UR6 ;  /* 0x0000000615197e24 */ /* 0x000fe2000f8e0212 */
[----:B------:R-:W0:Y:S02]  /*0d50*/  LDC.64 R14, c[0x0][0x3c0] ;  /* 0x0000f000ff0e7b82 */ /* 0x000e240000000a00 */
[----:B------:R-:W-:Y:S01]  /*0d60*/  ISETP.LT.OR P0, PT, R20, RZ, P0 ;  /* 0x000000ff1400720c */ /* 0x000fe20000701670 */
[----:B--2---:R-:W-:-:S12]  /*0d70*/  IMAD.WIDE R16, R23, 0x4, R16 ;  /* 0x0000000417107825 */ /* 0x004fd800078e0210 */
[----:B------:R-:W2:Y:S01]  /*0d80*/  @!P0 LDG.E R22, desc[UR8][R16.64] ;  /* 0x0000000810168981 */ /* 0x000ea2000c1e1900 */
[----:B0-----:R-:W-:-:S05]  /*0d90*/  IMAD.WIDE R14, R25, 0x4, R14 ;  /* 0x00000004190e7825 */ /* 0x001fca00078e020e */
[----:B------:R-:W2:Y:S01]  /*0da0*/  @!P0 LDG.E R23, desc[UR8][R14.64] ;  /* 0x000000080e178981 */ /* 0x000ea2000c1e1900 */
[C---:B------:R-:W-:Y:S01]  /*0db0*/  VIADD R24, R20.reuse, 0x1 ;  /* 0x0000000114187836 */ /* 0x040fe20000000000 */
[----:B------:R-:W-:-:S04]  /*0dc0*/  IADD3 R25, PT, PT, R20, 0x2, RZ ;  /* 0x0000000214197810 */ /* 0x000fc80007ffe0ff */
[C---:B------:R-:W-:Y:S02]  /*0dd0*/  ISETP.GE.AND P2, PT, R24.reuse, UR12, PT ;  /* 0x0000000c18007c0c */ /* 0x040fe4000bf46270 */
[C---:B------:R-:W-:Y:S02]  /*0de0*/  ISETP.GE.AND P3, PT, R25.reuse, UR12, PT ;  /* 0x0000000c19007c0c */ /* 0x040fe4000bf66270 */
[----:B------:R-:W-:Y:S02]  /*0df0*/  ISETP.LT.OR P2, PT, R24, RZ, P2 ;  /* 0x000000ff1800720c */ /* 0x000fe40001741670 */
[----:B------:R-:W-:-:S11]  /*0e00*/  ISETP.LT.OR P3, PT, R25, RZ, P3 ;  /* 0x000000ff1900720c */ /* 0x000fd60001f61670 */
[----:B------:R-:W3:Y:S04]  /*0e10*/  @!P2 LDG.E R24, desc[UR8][R16.64+0x4] ;  /* 0x000004081018a981 */ /* 0x000ee8000c1e1900 */
[----:B------:R-:W3:Y:S04]  /*0e20*/  @!P2 LDG.E R25, desc[UR8][R14.64+0x4] ;  /* 0x000004080e19a981 */ /* 0x000ee8000c1e1900 */
[----:B------:R-:W4:Y:S01]  /*0e30*/  @!P3 LDG.E R27, desc[UR8][R14.64+0x8] ;  /* 0x000008080e1bb981 */ /* 0x000f22000c1e1900 */
[----:B--2---:R-:W-:-:S03]  /*0e40*/  @!P0 FFMA R7, R22, R23, R7 ;  /* 0x0000001716078223 */ /* 0x004fc60000000007 */
[----:B------:R-:W4:Y:S01]  /*0e50*/  @!P3 LDG.E R22, desc[UR8][R16.64+0x8] ;  /* 0x000008081016b981 */ /* 0x000f22000c1e1900 */
[----:B------:R-:W-:-:S05]  /*0e60*/  VIADD R23, R20, 0x3 ;  /* 0x0000000314177836 */ /* 0x000fca0000000000 */
[----:B------:R-:W-:-:S04]  /*0e70*/  ISETP.GE.AND P0, PT, R23, UR12, PT ;  /* 0x0000000c17007c0c */ /* 0x000fc8000bf06270 */
[----:B------:R-:W-:Y:S02]  /*0e80*/  ISETP.LT.OR P0, PT, R23, RZ, P0 ;  /* 0x000000ff1700720c */ /* 0x000fe40000701670 */
[----:B------:R-:W-:-:S04]  /*0e90*/  IADD3 R23, PT, PT, R20, 0x4, RZ ;  /* 0x0000000414177810 */ /* 0x000fc80007ffe0ff */
[----:B------:R-:W-:-:S04]  /*0ea0*/  ISETP.GE.AND P1, PT, R23, UR12, PT ;  /* 0x0000000c17007c0c */ /* 0x000fc8000bf26270 */
[----:B------:R-:W-:-:S03]  /*0eb0*/  ISETP.LT.OR P1, PT, R23, RZ, P1 ;  /* 0x000000ff1700720c */ /* 0x000fc60000f21670 */
[----:B------:R-:W2:Y:S01]  /*0ec0*/  @!P0 LDG.E R26, desc[UR8][R16.64+0xc] ;  /* 0x00000c08101a8981 */ /* 0x000ea2000c1e1900 */
[----:B---3--:R-:W-:-:S03]  /*0ed0*/  @!P2 FFMA R7, R24, R25, R7 ;  /* 0x000000191807a223 */ /* 0x008fc60000000007 */
[----:B------:R-:W2:Y:S06]  /*0ee0*/  @!P0 LDG.E R23, desc[UR8][R14.64+0xc] ;  /* 0x00000c080e178981 */ /* 0x000eac000c1e1900 */
[----:B------:R-:W3:Y:S01]  /*0ef0*/  @!P1 LDG.E R24, desc[UR8][R16.64+0x10] ;  /* 0x0000100810189981 */ /* 0x000ee2000c1e1900 */
[----:B----4-:R-:W-:-:S03]  /*0f00*/  @!P3 FFMA R7, R22, R27, R7 ;  /* 0x0000001b1607b223 */ /* 0x010fc60000000007 */
[----:B------:R-:W3:Y:S01]  /*0f10*/  @!P1 LDG.E R22, desc[UR8][R14.64+0x10] ;  /* 0x000010080e169981 */ /* 0x000ee2000c1e1900 */
[----:B------:R-:W-:-:S05]  /*0f20*/  VIADD R25, R20, 0x5 ;  /* 0x0000000514197836 */ /* 0x000fca0000000000 */
[----:B------:R-:W-:-:S04]  /*0f30*/  ISETP.GE.AND P2, PT, R25, UR12, PT ;  /* 0x0000000c19007c0c */ /* 0x000fc8000bf46270 */
[----:B------:R-:W-:Y:S02]  /*0f40*/  ISETP.LT.OR P2, PT, R25, RZ, P2 ;  /* 0x000000ff1900720c */ /* 0x000fe40001741670 */
[C---:B------:R-:W-:Y:S01]  /*0f50*/  IADD3 R25, PT, PT, R20.reuse, 0x6, RZ ;  /* 0x0000000614197810 */ /* 0x040fe20007ffe0ff */
[----:B------:R-:W-:-:S03]  /*0f60*/  VIADD R20, R20, 0x7 ;  /* 0x0000000714147836 */ /* 0x000fc60000000000 */
[C---:B------:R-:W-:Y:S02]  /*0f70*/  ISETP.GE.AND P3, PT, R25.reuse, UR12, PT ;  /* 0x0000000c19007c0c */ /* 0x040fe4000bf66270 */
[C---:B------:R-:W-:Y:S02]  /*0f80*/  ISETP.GE.AND P5, PT, R20.reuse, UR12, PT ;  /* 0x0000000c14007c0c */ /* 0x040fe4000bfa6270 */
[----:B------:R-:W-:Y:S02]  /*0f90*/  ISETP.LT.OR P3, PT, R25, RZ, P3 ;  /* 0x000000ff1900720c */ /* 0x000fe40001f61670 */
[----:B------:R-:W-:Y:S02]  /*0fa0*/  ISETP.LT.OR P5, PT, R20, RZ, P5 ;  /* 0x000000ff1400720c */ /* 0x000fe40002fa1670 */
[----:B------:R-:W4:Y:S01]  /*0fb0*/  @!P2 LDG.E R20, desc[UR8][R16.64+0x14] ;  /* 0x000014081014a981 */ /* 0x000f22000c1e1900 */
[----:B--2---:R-:W-:-:S03]  /*0fc0*/  @!P0 FFMA R7, R26, R23, R7 ;  /* 0x000000171a078223 */ /* 0x004fc60000000007 */
[----:B------:R-:W4:Y:S07]  /*0fd0*/  @!P2 LDG.E R23, desc[UR8][R14.64+0x14] ;  /* 0x000014080e17a981 */ /* 0x000f2e000c1e1900 */
[----:B------:R-:W2:Y:S04]  /*0fe0*/  @!P5 LDG.E R26, desc[UR8][R16.64+0x1c] ;  /* 0x00001c08101ad981 */ /* 0x000ea8000c1e1900 */
[----:B------:R-:W2:Y:S01]  /*0ff0*/  @!P5 LDG.E R25, desc[UR8][R14.64+0x1c] ;  /* 0x00001c080e19d981 */ /* 0x000ea2000c1e1900 */
[----:B---3--:R-:W-:-:S03]  /*1000*/  @!P1 FFMA R7, R24, R22, R7 ;  /* 0x0000001618079223 */ /* 0x008fc60000000007 */
[----:B------:R-:W3:Y:S04]  /*1010*/  @!P3 LDG.E R22, desc[UR8][R16.64+0x18] ;  /* 0x000018081016b981 */ /* 0x000ee8000c1e1900 */
[----:B------:R-:W3:Y:S01]  /*1020*/  @!P3 LDG.E R24, desc[UR8][R14.64+0x18] ;  /* 0x000018080e18b981 */ /* 0x000ee2000c1e1900 */
[----:B------:R-:W-:-:S06]  /*1030*/  UIADD3 UR6, UPT, UPT, UR6, 0x8, URZ ;  /* 0x0000000806067890 */ /* 0x000fcc000fffe0ff */
[----:B------:R-:W-:Y:S01]  /*1040*/  ISETP.NE.AND P0, PT, R11, UR6, PT ;  /* 0x000000060b007c0c */ /* 0x000fe2000bf05270 */
[----:B----4-:R-:W-:-:S04]  /*1050*/  @!P2 FFMA R7, R20, R23, R7 ;  /* 0x000000171407a223 */ /* 0x010fc80000000007 */
[----:B---3--:R-:W-:-:S04]  /*1060*/  @!P3 FFMA R7, R22, R24, R7 ;  /* 0x000000181607b223 */ /* 0x008fc80000000007 */
[----:B--2---:R-:W-:-:S04]  /*1070*/  @!P5 FFMA R7, R26, R25, R7 ;  /* 0x000000191a07d223 */ /* 0x004fc80000000007 */
[----:B------:R-:W-:Y:S05]  /*1080*/  @P0 BRA `(.L_x_4) ;  /* 0xfffffffc00180947 */ /* 0x000fea000383ffff */
[----:B------:R-:W-:-:S07]  /*1090*/  MOV R20, R11 ;  /* 0x0000000b00147202 */ /* 0x000fce0000000f00 */
.L_x_3:
[----:B------:R-:W-:-:S13]  /*10a0*/  ISETP.NE.AND P0, PT, R10, RZ, PT ;  /* 0x000000ff0a00720c */ /* 0x000fda0003f05270 */
[----:B------:R-:W-:Y:S05]  /*10b0*/  @!P0 BRA `(.L_x_2) ;  /* 0x0000000400348947 */ /* 0x000fea0003800000 */
[----:B------:R-:W-:-:S05]  /*10c0*/  VIADD R14, R10, 0xffffffff ;  /* 0xffffffff0a0e7836 */ /* 0x000fca0000000000 */
[----:B------:R-:W-:-:S13]  /*10d0*/  ISETP.GE.U32.AND P0, PT, R14, 0x3, PT ;  /* 0x000000030e00780c */ /* 0x000fda0003f06070 */
[----:B------:R-:W-:Y:S05]  /*10e0*/  @!P0 BRA `(.L_x_5) ;  /* 0x0000000000808947 */ /* 0x000fea0003800000 */
[----:B------:R-:W0:Y:S01]  /*10f0*/  LDCU UR6, c[0x0][0x38c] ;  /* 0x00007180ff0677ac */ /* 0x000e220008000800 */
[----:B------:R-:W1:Y:S01]  /*1100*/  LDC.64 R16, c[0x0][0x3b8] ;  /* 0x0000ee00ff107b82 */ /* 0x000e620000000a00 */
[----:B------:R-:W-:Y:S01]  /*1110*/  IADD3 R22, PT, PT, R9, R20, RZ ;  /* 0x0000001409167210 */ /* 0x000fe20007ffe0ff */
[----:B------:R-:W-:-:S06]  /*1120*/  IMAD R25, R21, R18, R20 ;  /* 0x0000001215197224 */ /* 0x000fcc00078e0214 */
[----:B------:R-:W2:Y:S01]  /*1130*/  LDC.64 R14, c[0x0][0x3c0] ;  /* 0x0000f000ff0e7b82 */ /* 0x000ea20000000a00 */
[----:B0-----:R-:W-:Y:S01]  /*1140*/  ISETP.GE.AND P0, PT, R22, UR6, PT ;  /* 0x0000000616007c0c */ /* 0x001fe2000bf06270 */
[----:B------:R-:W-:-:S03]  /*1150*/  IMAD R23, R19, UR6, R22 ;  /* 0x0000000613177c24 */ /* 0x000fc6000f8e0216 */
[----:B------:R-:W-:Y:S01]  /*1160*/  ISETP.LT.OR P0, PT, R22, RZ, P0 ;  /* 0x000000ff1600720c */ /* 0x000fe20000701670 */
[----:B-1----:R-:W-:-:S04]  /*1170*/  IMAD.WIDE R16, R23, 0x4, R16 ;  /* 0x0000000417107825 */ /* 0x002fc800078e0210 */
[----:B--2---:R-:W-:-:S08]  /*1180*/  IMAD.WIDE R14, R25, 0x4, R14 ;  /* 0x00000004190e7825 */ /* 0x004fd000078e020e */
[----:B------:R-:W2:Y:S04]  /*1190*/  @!P0 LDG.E R24, desc[UR8][R16.64] ;  /* 0x0000000810188981 */ /* 0x000ea8000c1e1900 */
[----:B------:R-:W2:Y:S01]  /*11a0*/  @!P0 LDG.E R23, desc[UR8][R14.64] ;  /* 0x000000080e178981 */ /* 0x000ea2000c1e1900 */
        /* <DEDUP_REMOVED lines=9> */
[----:B------:R-:W3:Y:S09]  /*1240*/  @!P1 LDG.E R22, desc[UR8][R16.64+0x4] ;  /* 0x0000040810169981 */ /* 0x000ef2000c1e1900 */
[----:B------:R-:W4:Y:S04]  /*1250*/  @!P2 LDG.E R25, desc[UR8][R14.64+0x8] ;  /* 0x000008080e19a981 */ /* 0x000f28000c1e1900 */
[----:B------:R-:W5:Y:S04]  /*1260*/  @!P3 LDG.E R26, desc[UR8][R16.64+0xc] ;  /* 0x00000c08101ab981 */ /* 0x000f68000c1e1900 */
[----:B------:R-:W5:Y:S01]  /*1270*/  @!P3 LDG.E R27, desc[UR8][R14.64+0xc] ;  /* 0x00000c080e1bb981 */ /* 0x000f62000c1e1900 */
[----:B--2---:R-:W-:-:S03]  /*1280*/  @!P0 FFMA R7, R24, R23, R7 ;  /* 0x0000001718078223 */ /* 0x004fc60000000007 */
[----:B------:R-:W3:Y:S04]  /*1290*/  @!P1 LDG.E R23, desc[UR8][R14.64+0x4] ;  /* 0x000004080e179981 */ /* 0x000ee8000c1e1900 */
[----:B------:R-:W4:Y:S01]  /*12a0*/  @!P2 LDG.E R24, desc[UR8][R16.64+0x8] ;  /* 0x000008081018a981 */ /* 0x000f22000c1e1900 */
[----:B------:R-:W-:Y:S01]  /*12b0*/  IADD3 R20, PT, PT, R20, 0x4, RZ ;  /* 0x0000000414147810 */ /* 0x000fe20007ffe0ff */
[----:B---3--:R-:W-:-:S04]  /*12c0*/  @!P1 FFMA R7, R22, R23, R7 ;  /* 0x0000001716079223 */ /* 0x008fc80000000007 */
[----:B----4-:R-:W-:-:S04]  /*12d0*/  @!P2 FFMA R7, R24, R25, R7 ;  /* 0x000000191807a223 */ /* 0x010fc80000000007 */
[----:B-----5:R-:W-:-:S07]  /*12e0*/  @!P3 FFMA R7, R26, R27, R7 ;  /* 0x0000001b1a07b223 */ /* 0x020fce0000000007 */
.L_x_5:
[----:B------:R-:W-:-:S13]  /*12f0*/  LOP3.LUT P0, R14, R18, 0x3, RZ, 0xc0, !PT ;  /* 0x00000003120e7812 */ /* 0x000fda000780c0ff */
[----:B------:R-:W-:Y:S05]  /*1300*/  @!P0 BRA `(.L_x_2) ;  /* 0x0000000000a08947 */ /* 0x000fea0003800000 */
[----:B------:R-:W-:Y:S01]  /*1310*/  ISETP.NE.AND P0, PT, R14, 0x1, PT ;  /* 0x000000010e00780c */ /* 0x000fe20003f05270 */
[----:B------:R-:W-:Y:S01]  /*1320*/  BSSY.RECONVERGENT B1, `(.L_x_6) ;  /* 0x0000017000017945 */ /* 0x000fe20003800200 */
[----:B------:R-:W-:-:S11]  /*1330*/  LOP3.LUT P2, RZ, R18, 0x1, RZ, 0xc0, !PT ;  /* 0x0000000112ff7812 */ /* 0x000fd6000784c0ff */
[----:B------:R-:W-:Y:S05]  /*1340*/  @!P0 BRA `(.L_x_7) ;  /* 0x0000000000508947 */ /* 0x000fea0003800000 */
[----:B------:R-:W0:Y:S01]  /*1350*/  LDCU UR6, c[0x0][0x38c] ;  /* 0x00007180ff0677ac */ /* 0x000e220008000800 */
[----:B------:R-:W1:Y:S01]  /*1360*/  LDC.64 R16, c[0x0][0x3b8] ;  /* 0x0000ee00ff107b82 */ /* 0x000e620000000a00 */
[--C-:B------:R-:W-:Y:S02]  /*1370*/  IMAD.IADD R22, R9, 0x1, R20.reuse ;  /* 0x0000000109167824 */ /* 0x100fe400078e0214 */
[----:B------:R-:W-:-:S03]  /*1380*/  IMAD R25, R21, R18, R20 ;  /* 0x0000001215197224 */ /* 0x000fc600078e0214 */
[C---:B------:R-:W-:Y:S02]  /*1390*/  IADD3 R23, PT, PT, R22.reuse, 0x1, RZ ;  /* 0x0000000116177810 */ /* 0x040fe40007ffe0ff */
[----:B------:R-:W2:Y:S01]  /*13a0*/  LDC.64 R14, c[0x0][0x3c0] ;  /* 0x0000f000ff0e7b82 */ /* 0x000ea20000000a00 */
[C---:B0-----:R-:W-:Y:S02]  /*13b0*/  ISETP.GE.AND P0, PT, R22.reuse, UR6, PT ;  /* 0x0000000616007c0c */ /* 0x041fe4000bf06270 */
[C---:B------:R-:W-:Y:S02]  /*13c0*/  ISETP.GE.AND P1, PT, R23.reuse, UR6, PT ;  /* 0x0000000617007c0c */ /* 0x040fe4000bf26270 */
[----:B------:R-:W-:Y:S02]  /*13d0*/  ISETP.LT.OR P0, PT, R22, RZ, P0 ;  /* 0x000000ff1600720c */ /* 0x000fe40000701670 */
[----:B------:R-:W-:Y:S01]  /*13e0*/  ISETP.LT.OR P1, PT, R23, RZ, P1 ;  /* 0x000000ff1700720c */ /* 0x000fe20000f21670 */
[----:B------:R-:W-:-:S04]  /*13f0*/  IMAD R23, R19, UR6, R22 ;  /* 0x0000000613177c24 */ /* 0x000fc8000f8e0216 */
[----:B-1----:R-:W-:-:S04]  /*1400*/  IMAD.WIDE R16, R23, 0x4, R16 ;  /* 0x0000000417107825 */ /* 0x002fc800078e0210 */
[----:B--2---:R-:W-:Y:S02]  /*1410*/  IMAD.WIDE R14, R25, 0x4, R14 ;  /* 0x00000004190e7825 */ /* 0x004fe400078e020e */
[----:B------:R-:W2:Y:S04]  /*1420*/  @!P0 LDG.E R22, desc[UR8][R16.64] ;  /* 0x0000000810168981 */ /* 0x000ea8000c1e1900 */
[----:B------:R-:W2:Y:S04]  /*1430*/  @!P0 LDG.E R23, desc[UR8][R14.64] ;  /* 0x000000080e178981 */ /* 0x000ea8000c1e1900 */
[----:B------:R-:W3:Y:S04]  /*1440*/  @!P1 LDG.E R24, desc[UR8][R16.64+0x4] ;  /* 0x0000040810189981 */ /* 0x000ee8000c1e1900 */
[----:B------:R-:W3:Y:S01]  /*1450*/  @!P1 LDG.E R25, desc[UR8][R14.64+0x4] ;  /* 0x000004080e199981 */ /* 0x000ee2000c1e1900 */
[----:B------:R-:W-:-:S02]  /*1460*/  VIADD R20, R20, 0x2 ;  /* 0x0000000214147836 */ /* 0x000fc40000000000 */
[----:B--2---:R-:W-:-:S04]  /*1470*/  @!P0 FFMA R7, R22, R23, R7 ;  /* 0x0000001716078223 */ /* 0x004fc80000000007 */
[----:B---3--:R-:W-:-:S07]  /*1480*/  @!P1 FFMA R7, R24, R25, R7 ;  /* 0x0000001918079223 */ /* 0x008fce0000000007 */
.L_x_7:
[----:B------:R-:W-:Y:S05]  /*1490*/  BSYNC.RECONVERGENT B1 ;  /* 0x0000000000017941 */ /* 0x000fea0003800200 */
.L_x_6:
[----:B------:R-:W-:Y:S05]  /*14a0*/  @!P2 BRA `(.L_x_2) ;  /* 0x000000000038a947 */ /* 0x000fea0003800000 */
[----:B------:R-:W0:Y:S01]  /*14b0*/  LDC R23, c[0x0][0x38c] ;  /* 0x0000e300ff177b82 */ /* 0x000e220000000800 */
[----:B------:R-:W-:-:S04]  /*14c0*/  IADD3 R22, PT, PT, R9, R20, RZ ;  /* 0x0000001409167210 */ /* 0x000fc80007ffe0ff */
[----:B0-----:R-:W-:-:S04]  /*14d0*/  ISETP.GE.AND P0, PT, R22, R23, PT ;  /* 0x000000171600720c */ /* 0x001fc80003f06270 */
[----:B------:R-:W-:-:S13]  /*14e0*/  ISETP.LT.OR P0, PT, R22, RZ, P0 ;  /* 0x000000ff1600720c */ /* 0x000fda0000701670 */
[----:B------:R-:W-:Y:S05]  /*14f0*/  @P0 BRA `(.L_x_2) ;  /* 0x0000000000240947 */ /* 0x000fea0003800000 */
[----:B------:R-:W0:Y:S01]  /*1500*/  LDC.64 R14, c[0x0][0x3b8] ;  /* 0x0000ee00ff0e7b82 */ /* 0x000e220000000a00 */
[----:B------:R-:W-:Y:S02]  /*1510*/  IMAD R19, R19, R23, R22 ;  /* 0x0000001713137224 */ /* 0x000fe400078e0216 */
[----:B------:R-:W-:-:S05]  /*1520*/  IMAD R21, R21, R18, R20 ;  /* 0x0000001215157224 */ /* 0x000fca00078e0214 */
[----:B------:R-:W1:Y:S01]  /*1530*/  LDC.64 R16, c[0x0][0x3c0] ;  /* 0x0000f000ff107b82 */ /* 0x000e620000000a00 */
[----:B0-----:R-:W-:-:S06]  /*1540*/  IMAD.WIDE R14, R19, 0x4, R14 ;  /* 0x00000004130e7825 */ /* 0x001fcc00078e020e */
[----:B------:R-:W2:Y:S01]  /*1550*/  LDG.E R14, desc[UR8][R14.64] ;  /* 0x000000080e0e7981 */ /* 0x000ea2000c1e1900 */
[----:B-1----:R-:W-:-:S06]  /*1560*/  IMAD.WIDE R16, R21, 0x4, R16 ;  /* 0x0000000415107825 */ /* 0x002fcc00078e0210 */
[----:B------:R-:W2:Y:S02]  /*1570*/  LDG.E R16, desc[UR8][R16.64] ;  /* 0x0000000810107981 */ /* 0x000ea4000c1e1900 */
[----:B--2---:R-:W-:-:S07]  /*1580*/  FFMA R7, R14, R16, R7 ;  /* 0x000000100e077223 */ /* 0x004fce0000000007 */
.L_x_2:
[----:B------:R-:W-:Y:S05]  /*1590*/  BSYNC.RECONVERGENT B0 ;  /* 0x0000000000007941 */ /* 0x000fea0003800200 */
.L_x_1:
[----:B------:R-:W0:Y:S01]  /*15a0*/  LDCU UR6, c[0x0][0x394] ;  /* 0x00007280ff0677ac */ /* 0x000e220008000800 */
[----:B------:R-:W-:-:S04]  /*15b0*/  UIADD3 UR5, UPT, UPT, UR5, 0x1, URZ ;  /* 0x0000000105057890 */ /* 0x000fc8000fffe0ff */
[----:B0-----:R-:W-:-:S09]  /*15c0*/  UISETP.NE.AND UP0, UPT, UR5, UR6, UPT ;  /* 0x000000060500728c */ /* 0x001fd2000bf05270 */
[----:B------:R-:W-:Y:S05]  /*15d0*/  BRA.U UP0, `(.L_x_8) ;  /* 0xfffffff5007c7547 */ /* 0x000fea000b83ffff */
[----:B------:R-:W-:Y:S05]  /*15e0*/  @P4 BRA `(.L_x_9) ;  /* 0xfffffff400604947 */ /* 0x000fea000383ffff */
.L_x_0:
[----:B------:R-:W0:Y:S01]  /*15f0*/  LDCU.64 UR12, c[0x0][0x3c8] ;  /* 0x00007900ff0c77ac */ /* 0x000e220008000a00 */
[----:B------:R-:W1:Y:S01]  /*1600*/  LDC.64 R10, c[0x0][0x3d0] ;  /* 0x0000f400ff0a7b82 */ /* 0x000e620000000a00 */
[----:B------:R-:W2:Y:S01]  /*1610*/  LDCU UR5, c[0x0][0x390] ;  /* 0x00007200ff0577ac */ /* 0x000ea20008000800 */
[----:B0-----:R-:W-:-:S04]  /*1620*/  ISETP.NE.U32.AND P0, PT, RZ, UR12, PT ;  /* 0x0000000cff007c0c */ /* 0x001fc8000bf05070 */
[----:B------:R-:W-:-:S13]  /*1630*/  ISETP.NE.AND.EX P0, PT, RZ, UR13, PT, P0 ;  /* 0x0000000dff007c0c */ /* 0x000fda000bf05300 */
[----:B------:R-:W0:Y:S02]  /*1640*/  @P0 LDC.64 R8, c[0x0][0x3c8] ;  /* 0x0000f200ff080b82 */ /* 0x000e240000000a00 */
[----:B0-----:R-:W-:-:S06]  /*1650*/  @P0 IMAD.WIDE R8, R5, 0x4, R8 ;  /* 0x0000000405080825 */ /* 0x001fcc00078e0208 */
[----:B------:R-:W3:Y:S01]  /*1660*/  @P0 LDG.E R8, desc[UR8][R8.64] ;  /* 0x0000000808080981 */ /* 0x000ee2000c1e1900 */
[----:B--2---:R-:W-:-:S04]  /*1670*/  IMAD R5, R2, UR5, R5 ;  /* 0x0000000502057c24 */ /* 0x004fc8000f8e0205 */
[----:B------:R-:W-:-:S04]  /*1680*/  IMAD R5, R0, R5, R4 ;  /* 0x0000000500057224 */ /* 0x000fc800078e0204 */
[----:B------:R-:W-:-:S04]  /*1690*/  IMAD R3, R3, R5, R6 ;  /* 0x0000000503037224 */ /* 0x000fc800078e0206 */
[----:B-1----:R-:W-:-:S04]  /*16a0*/  IMAD.WIDE R2, R3, 0x4, R10 ;  /* 0x0000000403027825 */ /* 0x002fc800078e020a */
[----:B---3--:R-:W-:-:S05]  /*16b0*/  @P0 FADD R7, R8, R7 ;  /* 0x0000000708070221 */ /* 0x008fca0000000000 */
[----:B------:R-:W-:Y:S01]  /*16c0*/  STG.E desc[UR8][R2.64], R7 ;  /* 0x0000000702007986 */ /* 0x000fe2000c101908 */
[----:B------:R-:W-:Y:S05]  /*16d0*/  EXIT ;  /* 0x000000000000794d */ /* 0x000fea0003800000 */
.L_x_10:
[----:B------:R-:W-:-:S00]  /*16e0*/  BRA `(.L_x_10) ;  /* 0xfffffffc00fc7947 */ /* 0x000fc0000383ffff */
[----:B------:R-:W-:-:S00]  /*16f0*/  NOP ;  /* 0x0000000000007918 */ /* 0x000fc00000000000 */
        /* <DEDUP_REMOVED lines=8> */
.L_x_11:


//--------------------- .nv.shared.reserved.0     --------------------------
	.section	.nv.shared.reserved.0,"aw",@nobits
	.weak		__nv_reservedSMEM_offset_0_alias
	.size		__nv_reservedSMEM_offset_0_alias, 0, 64
	.other		__nv_reservedSMEM_offset_0_alias,@"STO_CUDA_RESERVED_SHARED STV_DEFAULT"
__nv_reservedSMEM_offset_0_alias:
	.zero		0
	.zero		64


//--------------------- .nv.constant0._Z17Conv2DNaiveKernelIffffEviiiiiiiiiiiiiiPKT_PKT0_PKT1_PT2_ --------------------------
	.section	.nv.constant0._Z17Conv2DNaiveKernelIffffEviiiiiiiiiiiiiiPKT_PKT0_PKT1_PT2_,"a",@progbits
	.sectionflags	@""
	.align	4
.nv.constant0._Z17Conv2DNaiveKernelIffffEviiiiiiiiiiiiiiPKT_PKT0_PKT1_PT2_:
	.zero		984


//--------------------- SYMBOLS --------------------------

	.type		.nv.reservedSmem.offset0,@object
	.size		.nv.reservedSmem.offset0,0x4
